//
// Generated by NVIDIA NVVM Compiler
//
// Compiler Build ID: CL-36424714
// Cuda compilation tools, release 13.0, V13.0.88
// Based on NVVM 20.0.0
//

.version 9.0
.target sm_100
.address_size 64

	// .globl	_Z4sortIdEvPKT_PS0_
// _ZZ4sortIdEvPKT_PS0_E8tmp_sort has been demoted
.global .align 1 .b8 _ZN30_INTERNAL_47e1909d_4_k_cu_main4cuda3std3__45__cpo5beginE[1];
.global .align 1 .b8 _ZN30_INTERNAL_47e1909d_4_k_cu_main4cuda3std3__45__cpo3endE[1];
.global .align 1 .b8 _ZN30_INTERNAL_47e1909d_4_k_cu_main4cuda3std3__45__cpo6cbeginE[1];
.global .align 1 .b8 _ZN30_INTERNAL_47e1909d_4_k_cu_main4cuda3std3__45__cpo4cendE[1];
.global .align 1 .b8 _ZN30_INTERNAL_47e1909d_4_k_cu_main4cuda3std3__45__cpo6rbeginE[1];
.global .align 1 .b8 _ZN30_INTERNAL_47e1909d_4_k_cu_main4cuda3std3__45__cpo4rendE[1];
.global .align 1 .b8 _ZN30_INTERNAL_47e1909d_4_k_cu_main4cuda3std3__45__cpo7crbeginE[1];
.global .align 1 .b8 _ZN30_INTERNAL_47e1909d_4_k_cu_main4cuda3std3__45__cpo5crendE[1];
.global .align 1 .b8 _ZN30_INTERNAL_47e1909d_4_k_cu_main4cuda3std3__432_GLOBAL__N__47e1909d_4_k_cu_main6ignoreE[1];
.global .align 1 .b8 _ZN30_INTERNAL_47e1909d_4_k_cu_main4cuda3std3__419piecewise_constructE[1];
.global .align 1 .b8 _ZN30_INTERNAL_47e1909d_4_k_cu_main4cuda3std3__48in_placeE[1];
.global .align 1 .b8 _ZN30_INTERNAL_47e1909d_4_k_cu_main4cuda3std3__420unreachable_sentinelE[1];
.global .align 1 .b8 _ZN30_INTERNAL_47e1909d_4_k_cu_main4cuda3std3__47nulloptE[1];
.global .align 1 .b8 _ZN30_INTERNAL_47e1909d_4_k_cu_main4cuda3std3__48unexpectE[1];
.global .align 1 .b8 _ZN30_INTERNAL_47e1909d_4_k_cu_main4cuda3std6ranges3__45__cpo4swapE[1];
.global .align 1 .b8 _ZN30_INTERNAL_47e1909d_4_k_cu_main4cuda3std6ranges3__45__cpo9iter_moveE[1];
.global .align 1 .b8 _ZN30_INTERNAL_47e1909d_4_k_cu_main4cuda3std6ranges3__45__cpo5beginE[1];
.global .align 1 .b8 _ZN30_INTERNAL_47e1909d_4_k_cu_main4cuda3std6ranges3__45__cpo3endE[1];
.global .align 1 .b8 _ZN30_INTERNAL_47e1909d_4_k_cu_main4cuda3std6ranges3__45__cpo6cbeginE[1];
.global .align 1 .b8 _ZN30_INTERNAL_47e1909d_4_k_cu_main4cuda3std6ranges3__45__cpo4cendE[1];
.global .align 1 .b8 _ZN30_INTERNAL_47e1909d_4_k_cu_main4cuda3std6ranges3__45__cpo7advanceE[1];
.global .align 1 .b8 _ZN30_INTERNAL_47e1909d_4_k_cu_main4cuda3std6ranges3__45__cpo9iter_swapE[1];
.global .align 1 .b8 _ZN30_INTERNAL_47e1909d_4_k_cu_main4cuda3std6ranges3__45__cpo4nextE[1];
.global .align 1 .b8 _ZN30_INTERNAL_47e1909d_4_k_cu_main4cuda3std6ranges3__45__cpo4prevE[1];
.global .align 1 .b8 _ZN30_INTERNAL_47e1909d_4_k_cu_main4cuda3std6ranges3__45__cpo4dataE[1];
.global .align 1 .b8 _ZN30_INTERNAL_47e1909d_4_k_cu_main4cuda3std6ranges3__45__cpo5cdataE[1];
.global .align 1 .b8 _ZN30_INTERNAL_47e1909d_4_k_cu_main4cuda3std6ranges3__45__cpo4sizeE[1];
.global .align 1 .b8 _ZN30_INTERNAL_47e1909d_4_k_cu_main4cuda3std6ranges3__45__cpo5ssizeE[1];
.global .align 1 .b8 _ZN30_INTERNAL_47e1909d_4_k_cu_main4cuda3std6ranges3__45__cpo8distanceE[1];
.global .align 1 .b8 _ZN30_INTERNAL_47e1909d_4_k_cu_main6thrust24THRUST_300001_SM_1000_NS6system6detail10sequential3seqE[1];
.global .align 1 .b8 _ZN30_INTERNAL_47e1909d_4_k_cu_main6thrust24THRUST_300001_SM_1000_NS12placeholders2_1E[1];
.global .align 1 .b8 _ZN30_INTERNAL_47e1909d_4_k_cu_main6thrust24THRUST_300001_SM_1000_NS12placeholders2_2E[1];
.global .align 1 .b8 _ZN30_INTERNAL_47e1909d_4_k_cu_main6thrust24THRUST_300001_SM_1000_NS12placeholders2_3E[1];
.global .align 1 .b8 _ZN30_INTERNAL_47e1909d_4_k_cu_main6thrust24THRUST_300001_SM_1000_NS12placeholders2_4E[1];
.global .align 1 .b8 _ZN30_INTERNAL_47e1909d_4_k_cu_main6thrust24THRUST_300001_SM_1000_NS12placeholders2_5E[1];
.global .align 1 .b8 _ZN30_INTERNAL_47e1909d_4_k_cu_main6thrust24THRUST_300001_SM_1000_NS12placeholders2_6E[1];
.global .align 1 .b8 _ZN30_INTERNAL_47e1909d_4_k_cu_main6thrust24THRUST_300001_SM_1000_NS12placeholders2_7E[1];
.global .align 1 .b8 _ZN30_INTERNAL_47e1909d_4_k_cu_main6thrust24THRUST_300001_SM_1000_NS12placeholders2_8E[1];
.global .align 1 .b8 _ZN30_INTERNAL_47e1909d_4_k_cu_main6thrust24THRUST_300001_SM_1000_NS12placeholders2_9E[1];
.global .align 1 .b8 _ZN30_INTERNAL_47e1909d_4_k_cu_main6thrust24THRUST_300001_SM_1000_NS12placeholders3_10E[1];

.visible .entry _Z4sortIdEvPKT_PS0_(
	.param .u64 .ptr .align 1 _Z4sortIdEvPKT_PS0__param_0,
	.param .u64 .ptr .align 1 _Z4sortIdEvPKT_PS0__param_1
)
{
	.reg .pred 	%p<46>;
	.reg .b16 	%rs<17>;
	.reg .b32 	%r<284>;
	.reg .b64 	%rd<95>;
	// demoted variable
	.shared .align 16 .b8 _ZZ4sortIdEvPKT_PS0_E8tmp_sort[33792];
	ld.param.u64 	%rd31, [_Z4sortIdEvPKT_PS0__param_0];
	mov.u32 	%r44, %ctaid.x;
	mov.u32 	%r45, %ntid.x;
	mov.u32 	%r1, %tid.x;
	mad.lo.s32 	%r46, %r44, %r45, %r1;
	shl.b32 	%r2, %r46, 3;
	cvta.to.global.u64 	%rd32, %rd31;
	mul.wide.s32 	%rd33, %r2, 8;
	add.s64 	%rd34, %rd32, %rd33;
	ld.global.u64 	%rd35, [%rd34];
	ld.global.u64 	%rd36, [%rd34+8];
	ld.global.u64 	%rd37, [%rd34+16];
	ld.global.u64 	%rd38, [%rd34+24];
	ld.global.u64 	%rd39, [%rd34+32];
	ld.global.u64 	%rd40, [%rd34+40];
	ld.global.u64 	%rd41, [%rd34+48];
	ld.global.u64 	%rd42, [%rd34+56];
	setp.gt.s64 	%p1, %rd35, -1;
	selp.b64 	%rd43, -9223372036854775808, -1, %p1;
	xor.b64  	%rd94, %rd43, %rd35;
	setp.gt.s64 	%p2, %rd36, -1;
	selp.b64 	%rd44, -9223372036854775808, -1, %p2;
	xor.b64  	%rd93, %rd44, %rd36;
	setp.gt.s64 	%p3, %rd37, -1;
	selp.b64 	%rd45, -9223372036854775808, -1, %p3;
	xor.b64  	%rd92, %rd45, %rd37;
	setp.gt.s64 	%p4, %rd38, -1;
	selp.b64 	%rd46, -9223372036854775808, -1, %p4;
	xor.b64  	%rd91, %rd46, %rd38;
	setp.gt.s64 	%p5, %rd39, -1;
	selp.b64 	%rd47, -9223372036854775808, -1, %p5;
	xor.b64  	%rd90, %rd47, %rd39;
	setp.gt.s64 	%p6, %rd40, -1;
	selp.b64 	%rd48, -9223372036854775808, -1, %p6;
	xor.b64  	%rd89, %rd48, %rd40;
	setp.gt.s64 	%p7, %rd41, -1;
	selp.b64 	%rd49, -9223372036854775808, -1, %p7;
	xor.b64  	%rd88, %rd49, %rd41;
	setp.gt.s64 	%p8, %rd42, -1;
	selp.b64 	%rd50, -9223372036854775808, -1, %p8;
	xor.b64  	%rd87, %rd50, %rd42;
	shr.u32 	%r3, %r1, 5;
	shl.b32 	%r47, %r1, 3;
	shl.b32 	%r48, %r1, 2;
	mov.u32 	%r49, _ZZ4sortIdEvPKT_PS0_E8tmp_sort;
	add.s32 	%r4, %r49, %r48;
	mov.b64 	%rd28, 1;
	mov.b32 	%r40, 4;
	// begin inline asm
	shl.b64 %rd27, %rd28, %r40;
	// end inline asm
	add.s64 	%rd30, %rd27, -1;
	mov.b32 	%r282, 0;
	// begin inline asm
	shl.b64 %rd29, %rd30, %r282;
	// end inline asm
	shl.b32 	%r50, %r1, 5;
	add.s32 	%r5, %r4, %r50;
	shr.u32 	%r51, %r47, 5;
	add.s32 	%r52, %r51, %r47;
	shl.b32 	%r53, %r52, 3;
	add.s32 	%r6, %r49, %r53;
$L__BB0_1:
	mov.b32 	%r90, 0;
	st.shared.u32 	[%r4], %r90;
	st.shared.u32 	[%r4+2048], %r90;
	st.shared.u32 	[%r4+4096], %r90;
	st.shared.u32 	[%r4+6144], %r90;
	st.shared.u32 	[%r4+8192], %r90;
	st.shared.u32 	[%r4+10240], %r90;
	st.shared.u32 	[%r4+12288], %r90;
	st.shared.u32 	[%r4+14336], %r90;
	st.shared.u32 	[%r4+16384], %r90;
	setp.eq.s64 	%p9, %rd94, 9223372036854775807;
	selp.b64 	%rd52, -9223372036854775808, %rd94, %p9;
	// begin inline asm
	shr.b64 %rd51, %rd52, %r282;
	// end inline asm
	cvt.u32.u64 	%r93, %rd51;
	cvt.u32.u64 	%r94, %rd29;
	and.b32  	%r95, %r94, %r93;
	shl.b32 	%r96, %r95, 11;
	and.b32  	%r97, %r96, 14336;
	add.s32 	%r98, %r4, %r97;
	shr.u32 	%r99, %r95, 2;
	and.b32  	%r100, %r99, 1073741822;
	add.s32 	%r15, %r98, %r100;
	ld.shared.u16 	%rs1, [%r15];
	add.s16 	%rs9, %rs1, 1;
	st.shared.u16 	[%r15], %rs9;
	setp.eq.s64 	%p10, %rd93, 9223372036854775807;
	selp.b64 	%rd54, -9223372036854775808, %rd93, %p10;
	// begin inline asm
	shr.b64 %rd53, %rd54, %r282;
	// end inline asm
	cvt.u32.u64 	%r101, %rd53;
	and.b32  	%r102, %r94, %r101;
	shl.b32 	%r103, %r102, 11;
	and.b32  	%r104, %r103, 14336;
	add.s32 	%r105, %r4, %r104;
	shr.u32 	%r106, %r102, 2;
	and.b32  	%r107, %r106, 1073741822;
	add.s32 	%r16, %r105, %r107;
	ld.shared.u16 	%rs2, [%r16];
	add.s16 	%rs10, %rs2, 1;
	st.shared.u16 	[%r16], %rs10;
	setp.eq.s64 	%p11, %rd92, 9223372036854775807;
	selp.b64 	%rd56, -9223372036854775808, %rd92, %p11;
	// begin inline asm
	shr.b64 %rd55, %rd56, %r282;
	// end inline asm
	cvt.u32.u64 	%r108, %rd55;
	and.b32  	%r109, %r94, %r108;
	shl.b32 	%r110, %r109, 11;
	and.b32  	%r111, %r110, 14336;
	add.s32 	%r112, %r4, %r111;
	shr.u32 	%r113, %r109, 2;
	and.b32  	%r114, %r113, 1073741822;
	add.s32 	%r17, %r112, %r114;
	ld.shared.u16 	%rs3, [%r17];
	add.s16 	%rs11, %rs3, 1;
	st.shared.u16 	[%r17], %rs11;
	setp.eq.s64 	%p12, %rd91, 9223372036854775807;
	selp.b64 	%rd58, -9223372036854775808, %rd91, %p12;
	// begin inline asm
	shr.b64 %rd57, %rd58, %r282;
	// end inline asm
	cvt.u32.u64 	%r115, %rd57;
	and.b32  	%r116, %r94, %r115;
	shl.b32 	%r117, %r116, 11;
	and.b32  	%r118, %r117, 14336;
	add.s32 	%r119, %r4, %r118;
	shr.u32 	%r120, %r116, 2;
	and.b32  	%r121, %r120, 1073741822;
	add.s32 	%r18, %r119, %r121;
	ld.shared.u16 	%rs4, [%r18];
	add.s16 	%rs12, %rs4, 1;
	st.shared.u16 	[%r18], %rs12;
	setp.eq.s64 	%p13, %rd90, 9223372036854775807;
	selp.b64 	%rd60, -9223372036854775808, %rd90, %p13;
	// begin inline asm
	shr.b64 %rd59, %rd60, %r282;
	// end inline asm
	cvt.u32.u64 	%r122, %rd59;
	and.b32  	%r123, %r94, %r122;
	shl.b32 	%r124, %r123, 11;
	and.b32  	%r125, %r124, 14336;
	add.s32 	%r126, %r4, %r125;
	shr.u32 	%r127, %r123, 2;
	and.b32  	%r128, %r127, 1073741822;
	add.s32 	%r19, %r126, %r128;
	ld.shared.u16 	%rs5, [%r19];
	add.s16 	%rs13, %rs5, 1;
	st.shared.u16 	[%r19], %rs13;
	setp.eq.s64 	%p14, %rd89, 9223372036854775807;
	selp.b64 	%rd62, -9223372036854775808, %rd89, %p14;
	// begin inline asm
	shr.b64 %rd61, %rd62, %r282;
	// end inline asm
	cvt.u32.u64 	%r129, %rd61;
	and.b32  	%r130, %r94, %r129;
	shl.b32 	%r131, %r130, 11;
	and.b32  	%r132, %r131, 14336;
	add.s32 	%r133, %r4, %r132;
	shr.u32 	%r134, %r130, 2;
	and.b32  	%r135, %r134, 1073741822;
	add.s32 	%r20, %r133, %r135;
	ld.shared.u16 	%rs6, [%r20];
	add.s16 	%rs14, %rs6, 1;
	st.shared.u16 	[%r20], %rs14;
	setp.eq.s64 	%p15, %rd88, 9223372036854775807;
	selp.b64 	%rd64, -9223372036854775808, %rd88, %p15;
	// begin inline asm
	shr.b64 %rd63, %rd64, %r282;
	// end inline asm
	cvt.u32.u64 	%r136, %rd63;
	and.b32  	%r137, %r94, %r136;
	shl.b32 	%r138, %r137, 11;
	and.b32  	%r139, %r138, 14336;
	add.s32 	%r140, %r4, %r139;
	shr.u32 	%r141, %r137, 2;
	and.b32  	%r142, %r141, 1073741822;
	add.s32 	%r21, %r140, %r142;
	ld.shared.u16 	%rs7, [%r21];
	add.s16 	%rs15, %rs7, 1;
	st.shared.u16 	[%r21], %rs15;
	setp.eq.s64 	%p16, %rd87, 9223372036854775807;
	selp.b64 	%rd66, -9223372036854775808, %rd87, %p16;
	// begin inline asm
	shr.b64 %rd65, %rd66, %r282;
	// end inline asm
	cvt.u32.u64 	%r143, %rd65;
	and.b32  	%r144, %r94, %r143;
	shl.b32 	%r145, %r144, 11;
	and.b32  	%r146, %r145, 14336;
	add.s32 	%r147, %r4, %r146;
	shr.u32 	%r148, %r144, 2;
	and.b32  	%r149, %r148, 1073741822;
	add.s32 	%r22, %r147, %r149;
	ld.shared.u16 	%rs8, [%r22];
	add.s16 	%rs16, %rs8, 1;
	st.shared.u16 	[%r22], %rs16;
	bar.sync 	0;
	ld.shared.u32 	%r23, [%r5];
	ld.shared.u32 	%r150, [%r5+4];
	ld.shared.u32 	%r151, [%r5+8];
	ld.shared.u32 	%r152, [%r5+12];
	ld.shared.u32 	%r153, [%r5+16];
	ld.shared.u32 	%r154, [%r5+20];
	ld.shared.u32 	%r155, [%r5+24];
	ld.shared.u32 	%r156, [%r5+28];
	ld.shared.u32 	%r157, [%r5+32];
	add.s32 	%r24, %r150, %r23;
	add.s32 	%r25, %r151, %r24;
	add.s32 	%r26, %r152, %r25;
	add.s32 	%r27, %r153, %r26;
	add.s32 	%r28, %r154, %r27;
	add.s32 	%r29, %r155, %r28;
	add.s32 	%r30, %r156, %r29;
	add.s32 	%r67, %r157, %r30;
	// begin inline asm
	mov.u32 %r62, %laneid;
	// end inline asm
	mov.b32 	%r65, 1;
	mov.b32 	%r92, -1;
	// begin inline asm
	{  .reg .u32 r0;  .reg .pred p;  shfl.sync.up.b32 r0|p, %r67, %r65, %r90, %r92;  @p add.u32 r0, r0, %r67;  mov.u32 %r63, r0;}
	// end inline asm
	mov.b32 	%r71, 2;
	// begin inline asm
	{  .reg .u32 r0;  .reg .pred p;  shfl.sync.up.b32 r0|p, %r63, %r71, %r90, %r92;  @p add.u32 r0, r0, %r63;  mov.u32 %r69, r0;}
	// end inline asm
	mov.b32 	%r77, 4;
	// begin inline asm
	{  .reg .u32 r0;  .reg .pred p;  shfl.sync.up.b32 r0|p, %r69, %r77, %r90, %r92;  @p add.u32 r0, r0, %r69;  mov.u32 %r75, r0;}
	// end inline asm
	mov.b32 	%r83, 8;
	// begin inline asm
	{  .reg .u32 r0;  .reg .pred p;  shfl.sync.up.b32 r0|p, %r75, %r83, %r90, %r92;  @p add.u32 r0, r0, %r75;  mov.u32 %r81, r0;}
	// end inline asm
	mov.b32 	%r89, 16;
	// begin inline asm
	{  .reg .u32 r0;  .reg .pred p;  shfl.sync.up.b32 r0|p, %r81, %r89, %r90, %r92;  @p add.u32 r0, r0, %r81;  mov.u32 %r87, r0;}
	// end inline asm
	setp.ne.s32 	%p17, %r62, 31;
	@%p17 bra 	$L__BB0_3;
	shl.b32 	%r158, %r3, 2;
	mov.u32 	%r159, _ZZ4sortIdEvPKT_PS0_E8tmp_sort;
	add.s32 	%r160, %r159, %r158;
	st.shared.u32 	[%r160+18432], %r87;
$L__BB0_3:
	sub.s32 	%r161, %r87, %r67;
	setp.gt.u32 	%p18, %r1, 31;
	setp.eq.s32 	%p19, %r3, 15;
	setp.eq.s32 	%p20, %r3, 14;
	setp.eq.s32 	%p21, %r3, 13;
	setp.eq.s32 	%p22, %r3, 12;
	setp.eq.s32 	%p23, %r3, 11;
	setp.eq.s32 	%p24, %r3, 10;
	setp.eq.s32 	%p25, %r3, 9;
	setp.eq.s32 	%p26, %r3, 8;
	setp.eq.s32 	%p27, %r3, 7;
	setp.eq.s32 	%p28, %r3, 6;
	setp.eq.s32 	%p29, %r3, 5;
	setp.eq.s32 	%p30, %r3, 4;
	setp.eq.s32 	%p31, %r3, 3;
	setp.eq.s32 	%p32, %r3, 2;
	setp.eq.s32 	%p33, %r3, 1;
	bar.sync 	0;
	ld.shared.v4.u32 	{%r162, %r163, %r164, %r165}, [_ZZ4sortIdEvPKT_PS0_E8tmp_sort+18432];
	selp.b32 	%r166, %r162, %r281, %p33;
	add.s32 	%r167, %r163, %r162;
	selp.b32 	%r168, %r167, %r166, %p32;
	add.s32 	%r169, %r167, %r164;
	selp.b32 	%r170, %r169, %r168, %p31;
	add.s32 	%r171, %r169, %r165;
	selp.b32 	%r172, %r171, %r170, %p30;
	ld.shared.v4.u32 	{%r173, %r174, %r175, %r176}, [_ZZ4sortIdEvPKT_PS0_E8tmp_sort+18448];
	add.s32 	%r177, %r171, %r173;
	selp.b32 	%r178, %r177, %r172, %p29;
	add.s32 	%r179, %r177, %r174;
	selp.b32 	%r180, %r179, %r178, %p28;
	add.s32 	%r181, %r179, %r175;
	selp.b32 	%r182, %r181, %r180, %p27;
	add.s32 	%r183, %r181, %r176;
	selp.b32 	%r184, %r183, %r182, %p26;
	ld.shared.v4.u32 	{%r185, %r186, %r187, %r188}, [_ZZ4sortIdEvPKT_PS0_E8tmp_sort+18464];
	add.s32 	%r189, %r183, %r185;
	selp.b32 	%r190, %r189, %r184, %p25;
	add.s32 	%r191, %r189, %r186;
	selp.b32 	%r192, %r191, %r190, %p24;
	add.s32 	%r193, %r191, %r187;
	selp.b32 	%r194, %r193, %r192, %p23;
	add.s32 	%r195, %r193, %r188;
	selp.b32 	%r196, %r195, %r194, %p22;
	ld.shared.v4.u32 	{%r197, %r198, %r199, %r200}, [_ZZ4sortIdEvPKT_PS0_E8tmp_sort+18480];
	add.s32 	%r201, %r195, %r197;
	selp.b32 	%r202, %r201, %r196, %p21;
	add.s32 	%r203, %r201, %r198;
	selp.b32 	%r204, %r203, %r202, %p20;
	add.s32 	%r205, %r203, %r199;
	selp.b32 	%r281, %r205, %r204, %p19;
	add.s32 	%r35, %r205, %r200;
	setp.ne.s32 	%p34, %r62, 0;
	selp.b32 	%r206, %r161, 0, %p34;
	add.s32 	%r207, %r281, %r206;
	or.pred  	%p35, %p18, %p34;
	selp.b32 	%r283, %r207, %r161, %p18;
	@%p35 bra 	$L__BB0_5;
	shl.b32 	%r283, %r35, 16;
	st.shared.u32 	[_ZZ4sortIdEvPKT_PS0_E8tmp_sort+18512], %r283;
$L__BB0_5:
	setp.eq.s32 	%p36, %r1, 0;
	bar.sync 	0;
	mov.u32 	%r208, _ZZ4sortIdEvPKT_PS0_E8tmp_sort;
	ld.shared.u32 	%r209, [_ZZ4sortIdEvPKT_PS0_E8tmp_sort+18512];
	selp.b32 	%r210, 0, %r209, %p36;
	add.s32 	%r211, %r283, %r210;
	add.s32 	%r212, %r23, %r211;
	add.s32 	%r213, %r24, %r211;
	add.s32 	%r214, %r25, %r211;
	add.s32 	%r215, %r26, %r211;
	add.s32 	%r216, %r27, %r211;
	add.s32 	%r217, %r28, %r211;
	add.s32 	%r218, %r29, %r211;
	add.s32 	%r219, %r30, %r211;
	st.shared.u32 	[%r5], %r211;
	st.shared.u32 	[%r5+4], %r212;
	st.shared.u32 	[%r5+8], %r213;
	st.shared.u32 	[%r5+12], %r214;
	st.shared.u32 	[%r5+16], %r215;
	st.shared.u32 	[%r5+20], %r216;
	st.shared.u32 	[%r5+24], %r217;
	st.shared.u32 	[%r5+28], %r218;
	st.shared.u32 	[%r5+32], %r219;
	bar.sync 	0;
	cvt.u32.u16 	%r220, %rs1;
	ld.shared.u16 	%r221, [%r15];
	add.s32 	%r222, %r221, %r220;
	cvt.u32.u16 	%r223, %rs2;
	ld.shared.u16 	%r224, [%r16];
	add.s32 	%r225, %r224, %r223;
	cvt.u32.u16 	%r226, %rs3;
	ld.shared.u16 	%r227, [%r17];
	add.s32 	%r228, %r227, %r226;
	cvt.u32.u16 	%r229, %rs4;
	ld.shared.u16 	%r230, [%r18];
	add.s32 	%r231, %r230, %r229;
	cvt.u32.u16 	%r232, %rs5;
	ld.shared.u16 	%r233, [%r19];
	add.s32 	%r234, %r233, %r232;
	cvt.u32.u16 	%r235, %rs6;
	ld.shared.u16 	%r236, [%r20];
	add.s32 	%r237, %r236, %r235;
	cvt.u32.u16 	%r238, %rs7;
	ld.shared.u16 	%r239, [%r21];
	add.s32 	%r240, %r239, %r238;
	cvt.u32.u16 	%r241, %rs8;
	ld.shared.u16 	%r242, [%r22];
	add.s32 	%r243, %r242, %r241;
	bar.sync 	0;
	shr.u32 	%r244, %r222, 5;
	add.s32 	%r245, %r244, %r222;
	shl.b32 	%r246, %r245, 3;
	add.s32 	%r247, %r208, %r246;
	st.shared.u64 	[%r247], %rd94;
	shr.u32 	%r248, %r225, 5;
	add.s32 	%r249, %r248, %r225;
	shl.b32 	%r250, %r249, 3;
	add.s32 	%r251, %r208, %r250;
	st.shared.u64 	[%r251], %rd93;
	shr.u32 	%r252, %r228, 5;
	add.s32 	%r253, %r252, %r228;
	shl.b32 	%r254, %r253, 3;
	add.s32 	%r255, %r208, %r254;
	st.shared.u64 	[%r255], %rd92;
	shr.u32 	%r256, %r231, 5;
	add.s32 	%r257, %r256, %r231;
	shl.b32 	%r258, %r257, 3;
	add.s32 	%r259, %r208, %r258;
	st.shared.u64 	[%r259], %rd91;
	shr.u32 	%r260, %r234, 5;
	add.s32 	%r261, %r260, %r234;
	shl.b32 	%r262, %r261, 3;
	add.s32 	%r263, %r208, %r262;
	st.shared.u64 	[%r263], %rd90;
	shr.u32 	%r264, %r237, 5;
	add.s32 	%r265, %r264, %r237;
	shl.b32 	%r266, %r265, 3;
	add.s32 	%r267, %r208, %r266;
	st.shared.u64 	[%r267], %rd89;
	shr.u32 	%r268, %r240, 5;
	add.s32 	%r269, %r268, %r240;
	shl.b32 	%r270, %r269, 3;
	add.s32 	%r271, %r208, %r270;
	st.shared.u64 	[%r271], %rd88;
	shr.u32 	%r272, %r243, 5;
	add.s32 	%r273, %r272, %r243;
	shl.b32 	%r274, %r273, 3;
	add.s32 	%r275, %r208, %r274;
	st.shared.u64 	[%r275], %rd87;
	bar.sync 	0;
	shr.u32 	%r276, %r1, 2;
	shl.b32 	%r277, %r1, 3;
	add.s32 	%r278, %r276, %r277;
	shl.b32 	%r279, %r278, 3;
	add.s32 	%r280, %r208, %r279;
	ld.shared.u64 	%rd94, [%r280];
	ld.shared.u64 	%rd93, [%r6+8];
	ld.shared.u64 	%rd92, [%r6+16];
	ld.shared.u64 	%rd91, [%r6+24];
	ld.shared.u64 	%rd90, [%r6+32];
	ld.shared.u64 	%rd89, [%r6+40];
	ld.shared.u64 	%rd88, [%r6+48];
	ld.shared.u64 	%rd87, [%r6+56];
	setp.gt.u32 	%p37, %r282, 59;
	@%p37 bra 	$L__BB0_7;
	add.s32 	%r282, %r282, 4;
	bar.sync 	0;
	bra.uni 	$L__BB0_1;
$L__BB0_7:
	ld.param.u64 	%rd86, [_Z4sortIdEvPKT_PS0__param_1];
	setp.gt.s64 	%p38, %rd94, -1;
	selp.b64 	%rd67, -1, -9223372036854775808, %p38;
	xor.b64  	%rd68, %rd67, %rd94;
	setp.gt.s64 	%p39, %rd93, -1;
	selp.b64 	%rd69, -1, -9223372036854775808, %p39;
	xor.b64  	%rd70, %rd69, %rd93;
	setp.gt.s64 	%p40, %rd92, -1;
	selp.b64 	%rd71, -1, -9223372036854775808, %p40;
	xor.b64  	%rd72, %rd71, %rd92;
	setp.gt.s64 	%p41, %rd91, -1;
	selp.b64 	%rd73, -1, -9223372036854775808, %p41;
	xor.b64  	%rd74, %rd73, %rd91;
	setp.gt.s64 	%p42, %rd90, -1;
	selp.b64 	%rd75, -1, -9223372036854775808, %p42;
	xor.b64  	%rd76, %rd75, %rd90;
	setp.gt.s64 	%p43, %rd89, -1;
	selp.b64 	%rd77, -1, -9223372036854775808, %p43;
	xor.b64  	%rd78, %rd77, %rd89;
	setp.gt.s64 	%p44, %rd88, -1;
	selp.b64 	%rd79, -1, -9223372036854775808, %p44;
	xor.b64  	%rd80, %rd79, %rd88;
	setp.gt.s64 	%p45, %rd87, -1;
	selp.b64 	%rd81, -1, -9223372036854775808, %p45;
	xor.b64  	%rd82, %rd81, %rd87;
	cvta.to.global.u64 	%rd83, %rd86;
	mul.wide.s32 	%rd84, %r2, 8;
	add.s64 	%rd85, %rd83, %rd84;
	st.global.u64 	[%rd85], %rd68;
	st.global.u64 	[%rd85+8], %rd70;
	st.global.u64 	[%rd85+16], %rd72;
	st.global.u64 	[%rd85+24], %rd74;
	st.global.u64 	[%rd85+32], %rd76;
	st.global.u64 	[%rd85+40], %rd78;
	st.global.u64 	[%rd85+48], %rd80;
	st.global.u64 	[%rd85+56], %rd82;
	ret;

}
	// .globl	_ZN3cub18CUB_300001_SM_10006detail11EmptyKernelIvEEvv
.visible .entry _ZN3cub18CUB_300001_SM_10006detail11EmptyKernelIvEEvv()
{


	ret;

}


// ===== COMPILED SASS (sm_100) =====

	.target	sm_100

	.elftype	@"ET_EXEC"


//--------------------- .note.nv.tkinfo           --------------------------
	.section	.note.nv.tkinfo,"",@"SHT_NOTE"
	.sectionflags	@"SHF_NOTE_NV_TKINFO"
	.tkinfo
        /*0018*/ 	.word	0x00000002
        /*0030*/ 	.string	""
        /*0030*/ 	.string	"ptxas"
        /*0030*/ 	.string	"Cuda compilation tools, release 13.0, V13.0.88"
        /*0030*/ 	.string	"Build cuda_13.0.r13.0/compiler.36424714_0"
        /*0030*/ 	.string	"-arch sm_100 -m 64 "



//--------------------- .note.nv.cuinfo           --------------------------
	.section	.note.nv.cuinfo,"",@"SHT_NOTE"
	.sectionflags	@"SHF_NOTE_NV_CUINFO"
        /*0018*/ 	.short	0x0002
        /*001a*/ 	.short	0x0064
        /*001c*/ 	.short	0x0082
	.zero		2


//--------------------- .nv.info                  --------------------------
	.section	.nv.info,"",@"SHT_CUDA_INFO"
	.align	4


	//----- nvinfo : EIATTR_REGCOUNT
	.align		4
        /*0000*/ 	.byte	0x04, 0x2f
        /*0002*/ 	.short	(.L_41 - .L_40)
	.align		4
.L_40:
        /*0004*/ 	.word	index@(_Z4sortIdEvPKT_PS0_)
        /*0008*/ 	.word	0x00000040


	//----- nvinfo : EIATTR_FRAME_SIZE
	.align		4
.L_41:
        /*000c*/ 	.byte	0x04, 0x11
        /*000e*/ 	.short	(.L_43 - .L_42)
	.align		4
.L_42:
        /*0010*/ 	.word	index@(_Z4sortIdEvPKT_PS0_)
        /*0014*/ 	.word	0x00000000


	//----- nvinfo : EIATTR_REGCOUNT
	.align		4
.L_43:
        /*0018*/ 	.byte	0x04, 0x2f
        /*001a*/ 	.short	(.L_45 - .L_44)
	.align		4
.L_44:
        /*001c*/ 	.word	index@(_ZN3cub18CUB_300001_SM_10006detail11EmptyKernelIvEEvv)
        /*0020*/ 	.word	0x00000004


	//----- nvinfo : EIATTR_FRAME_SIZE
	.align		4
.L_45:
        /*0024*/ 	.byte	0x04, 0x11
        /*0026*/ 	.short	(.L_47 - .L_46)
	.align		4
.L_46:
        /*0028*/ 	.word	index@(_ZN3cub18CUB_300001_SM_10006detail11EmptyKernelIvEEvv)
        /*002c*/ 	.word	0x00000000


	//----- nvinfo : EIATTR_MIN_STACK_SIZE
	.align		4
.L_47:
        /*0030*/ 	.byte	0x04, 0x12
        /*0032*/ 	.short	(.L_49 - .L_48)
	.align		4
.L_48:
        /*0034*/ 	.word	index@(_ZN3cub18CUB_300001_SM_10006detail11EmptyKernelIvEEvv)
        /*0038*/ 	.word	0x00000000


	//----- nvinfo : EIATTR_MIN_STACK_SIZE
	.align		4
.L_49:
        /*003c*/ 	.byte	0x04, 0x12
        /*003e*/ 	.short	(.L_51 - .L_50)
	.align		4
.L_50:
        /*0040*/ 	.word	index@(_Z4sortIdEvPKT_PS0_)
        /*0044*/ 	.word	0x00000000
.L_51:


//--------------------- .nv.compat                --------------------------
	.section	.nv.compat,"",@"SHT_CUDA_COMPAT_INFO"
	.align	4
        /*0000*/ 	.byte	0x02, 0x09, 0x00, 0x00, 0x02, 0x02, 0x01, 0x00, 0x02, 0x05, 0x05, 0x00, 0x03, 0x07, 0x01, 0x01
        /*0010*/ 	.byte	0x02, 0x03, 0x00, 0x00, 0x02, 0x06, 0x01, 0x00, 0x04, 0x0b, 0x08, 0x00, 0x09, 0x00, 0x00, 0x00
        /*0020*/ 	.byte	0x00, 0x00, 0x00, 0x00


//--------------------- .nv.info._ZN3cub18CUB_300001_SM_10006detail11EmptyKernelIvEEvv --------------------------
	.section	.nv.info._ZN3cub18CUB_300001_SM_10006detail11EmptyKernelIvEEvv,"",@"SHT_CUDA_INFO"
	.sectionflags	@""
	.align	4


	//----- nvinfo : EIATTR_CUDA_API_VERSION
	.align		4
        /*0000*/ 	.byte	0x04, 0x37
        /*0002*/ 	.short	(.L_53 - .L_52)
.L_52:
        /*0004*/ 	.word	0x00000082


	//----- nvinfo : EIATTR_SPARSE_MMA_MASK
	.align		4
.L_53:
        /*0008*/ 	.byte	0x03, 0x50
        /*000a*/ 	.short	0x0000


	//----- nvinfo : EIATTR_MAXREG_COUNT
	.align		4
        /*000c*/ 	.byte	0x03, 0x1b
        /*000e*/ 	.short	0x00ff


	//----- nvinfo : EIATTR_MERCURY_ISA_VERSION
	.align		4
        /*0010*/ 	.byte	0x03, 0x5f
        /*0012*/ 	.short	0x0101


	//----- nvinfo : EIATTR_VRC_CTA_INIT_COUNT
	.align		4
        /*0014*/ 	.byte	0x02, 0x4a
	.zero		1
	.zero		1


	//----- nvinfo : EIATTR_EXIT_INSTR_OFFSETS
	.align		4
        /*0018*/ 	.byte	0x04, 0x1c
        /*001a*/ 	.short	(.L_55 - .L_54)


	//   ....[0]....
.L_54:
        /*001c*/ 	.word	0x00000010


	//----- nvinfo : EIATTR_SW_WAR
	.align		4
.L_55:
        /*0020*/ 	.byte	0x04, 0x36
        /*0022*/ 	.short	(.L_57 - .L_56)
.L_56:
        /*0024*/ 	.word	0x00000008
.L_57:


//--------------------- .nv.info._Z4sortIdEvPKT_PS0_ --------------------------
	.section	.nv.info._Z4sortIdEvPKT_PS0_,"",@"SHT_CUDA_INFO"
	.sectionflags	@""
	.align	4


	//----- nvinfo : EIATTR_CUDA_API_VERSION
	.align		4
        /*0000*/ 	.byte	0x04, 0x37
        /*0002*/ 	.short	(.L_59 - .L_58)
.L_58:
        /*0004*/ 	.word	0x00000082


	//----- nvinfo : EIATTR_KPARAM_INFO
	.align		4
.L_59:
        /*0008*/ 	.byte	0x04, 0x17
        /*000a*/ 	.short	(.L_61 - .L_60)
.L_60:
        /*000c*/ 	.word	0x00000000
        /*0010*/ 	.short	0x0001
        /*0012*/ 	.short	0x0008
        /*0014*/ 	.byte	0x00, 0xf5, 0x21, 0x00


	//----- nvinfo : EIATTR_KPARAM_INFO
	.align		4
.L_61:
        /*0018*/ 	.byte	0x04, 0x17
        /*001a*/ 	.short	(.L_63 - .L_62)
.L_62:
        /*001c*/ 	.word	0x00000000
        /*0020*/ 	.short	0x0000
        /*0022*/ 	.short	0x0000
        /*0024*/ 	.byte	0x00, 0xf5, 0x21, 0x00


	//----- nvinfo : EIATTR_SPARSE_MMA_MASK
	.align		4
.L_63:
        /*0028*/ 	.byte	0x03, 0x50
        /*002a*/ 	.short	0x0000


	//----- nvinfo : EIATTR_MAXREG_COUNT
	.align		4
        /*002c*/ 	.byte	0x03, 0x1b
        /*002e*/ 	.short	0x00ff


	//----- nvinfo : EIATTR_NUM_BARRIERS
	.align		4
        /*0030*/ 	.byte	0x02, 0x4c
        /*0032*/ 	.byte	0x01
	.zero		1


	//----- nvinfo : EIATTR_MERCURY_ISA_VERSION
	.align		4
        /*0034*/ 	.byte	0x03, 0x5f
        /*0036*/ 	.short	0x0101


	//----- nvinfo : EIATTR_COOP_GROUP_MASK_REGIDS
	.align		4
        /*0038*/ 	.byte	0x04, 0x29
        /*003a*/ 	.short	(.L_65 - .L_64)


	//   ....[0]....
.L_64:
        /*003c*/ 	.word	0xffffffff


	//   ....[1]....
        /*0040*/ 	.word	0xffffffff


	//   ....[2]....
        /*0044*/ 	.word	0xffffffff


	//   ....[3]....
        /*0048*/ 	.word	0xffffffff


	//   ....[4]....
        /*004c*/ 	.word	0xffffffff


	//----- nvinfo : EIATTR_COOP_GROUP_INSTR_OFFSETS
	.align		4
.L_65:
        /*0050*/ 	.byte	0x04, 0x28
        /*0052*/ 	.short	(.L_67 - .L_66)


	//   ....[0]....
.L_66:
        /*0054*/ 	.word	0x00000df0


	//   ....[1]....
        /*0058*/ 	.word	0x00000e10


	//   ....[2]....
        /*005c*/ 	.word	0x00000e30


	//   ....[3]....
        /*0060*/ 	.word	0x00000e50


	//   ....[4]....
        /*0064*/ 	.word	0x00000e70


	//----- nvinfo : EIATTR_VRC_CTA_INIT_COUNT
	.align		4
.L_67:
        /*0068*/ 	.byte	0x02, 0x4a
	.zero		1
	.zero		1


	//----- nvinfo : EIATTR_EXIT_INSTR_OFFSETS
	.align		4
        /*006c*/ 	.byte	0x04, 0x1c
        /*006e*/ 	.short	(.L_69 - .L_68)


	//   ....[0]....
.L_68:
        /*0070*/ 	.word	0x00001b20


	//----- nvinfo : EIATTR_CBANK_PARAM_SIZE
	.align		4
.L_69:
        /*0074*/ 	.byte	0x03, 0x19
        /*0076*/ 	.short	0x0010


	//----- nvinfo : EIATTR_PARAM_CBANK
	.align		4
        /*0078*/ 	.byte	0x04, 0x0a
        /*007a*/ 	.short	(.L_71 - .L_70)
	.align		4
.L_70:
        /*007c*/ 	.word	index@(.nv.constant0._Z4sortIdEvPKT_PS0_)
        /*0080*/ 	.short	0x0380
        /*0082*/ 	.short	0x0010


	//----- nvinfo : EIATTR_SW_WAR
	.align		4
.L_71:
        /*0084*/ 	.byte	0x04, 0x36
        /*0086*/ 	.short	(.L_73 - .L_72)
.L_72:
        /*0088*/ 	.word	0x00000008
.L_73:


//--------------------- .nv.callgraph             --------------------------
	.section	.nv.callgraph,"",@"SHT_CUDA_CALLGRAPH"
	.align	4
	.sectionentsize	8
	.align		4
        /*0000*/ 	.word	0x00000000
	.align		4
        /*0004*/ 	.word	0xffffffff
	.align		4
        /*0008*/ 	.word	0x00000000
	.align		4
        /*000c*/ 	.word	0xfffffffe
	.align		4
        /*0010*/ 	.word	0x00000000
	.align		4
        /*0014*/ 	.word	0xfffffffd
	.align		4
        /*0018*/ 	.word	0x00000000
	.align		4
        /*001c*/ 	.word	0xfffffffc


//--------------------- .nv.constant4             --------------------------
	.section	.nv.constant4,"a",@progbits
	.align	8
	.align		8
.nv.constant4:
        /*0000*/ 	.dword	_ZN30_INTERNAL_47e1909d_4_k_cu_main4cuda3std3__45__cpo5beginE
	.align		8
        /*0008*/ 	.dword	_ZN30_INTERNAL_47e1909d_4_k_cu_main4cuda3std3__45__cpo3endE
	.align		8
        /*0010*/ 	.dword	_ZN30_INTERNAL_47e1909d_4_k_cu_main4cuda3std3__45__cpo6cbeginE
	.align		8
        /*0018*/ 	.dword	_ZN30_INTERNAL_47e1909d_4_k_cu_main4cuda3std3__45__cpo4cendE
	.align		8
        /*0020*/ 	.dword	_ZN30_INTERNAL_47e1909d_4_k_cu_main4cuda3std3__45__cpo6rbeginE
	.align		8
        /*0028*/ 	.dword	_ZN30_INTERNAL_47e1909d_4_k_cu_main4cuda3std3__45__cpo4rendE
	.align		8
        /*0030*/ 	.dword	_ZN30_INTERNAL_47e1909d_4_k_cu_main4cuda3std3__45__cpo7crbeginE
	.align		8
        /*0038*/ 	.dword	_ZN30_INTERNAL_47e1909d_4_k_cu_main4cuda3std3__45__cpo5crendE
	.align		8
        /*0040*/ 	.dword	_ZN30_INTERNAL_47e1909d_4_k_cu_main4cuda3std3__432_GLOBAL__N__47e1909d_4_k_cu_main6ignoreE
	.align		8
        /*0048*/ 	.dword	_ZN30_INTERNAL_47e1909d_4_k_cu_main4cuda3std3__419piecewise_constructE
	.align		8
        /*0050*/ 	.dword	_ZN30_INTERNAL_47e1909d_4_k_cu_main4cuda3std3__48in_placeE
	.align		8
        /*0058*/ 	.dword	_ZN30_INTERNAL_47e1909d_4_k_cu_main4cuda3std3__420unreachable_sentinelE
	.align		8
        /*0060*/ 	.dword	_ZN30_INTERNAL_47e1909d_4_k_cu_main4cuda3std3__47nulloptE
	.align		8
        /*0068*/ 	.dword	_ZN30_INTERNAL_47e1909d_4_k_cu_main4cuda3std3__48unexpectE
	.align		8
        /*0070*/ 	.dword	_ZN30_INTERNAL_47e1909d_4_k_cu_main4cuda3std6ranges3__45__cpo4swapE
	.align		8
        /*0078*/ 	.dword	_ZN30_INTERNAL_47e1909d_4_k_cu_main4cuda3std6ranges3__45__cpo9iter_moveE
	.align		8
        /*0080*/ 	.dword	_ZN30_INTERNAL_47e1909d_4_k_cu_main4cuda3std6ranges3__45__cpo5beginE
	.align		8
        /*0088*/ 	.dword	_ZN30_INTERNAL_47e1909d_4_k_cu_main4cuda3std6ranges3__45__cpo3endE
	.align		8
        /*0090*/ 	.dword	_ZN30_INTERNAL_47e1909d_4_k_cu_main4cuda3std6ranges3__45__cpo6cbeginE
	.align		8
        /*0098*/ 	.dword	_ZN30_INTERNAL_47e1909d_4_k_cu_main4cuda3std6ranges3__45__cpo4cendE
	.align		8
        /*00a0*/ 	.dword	_ZN30_INTERNAL_47e1909d_4_k_cu_main4cuda3std6ranges3__45__cpo7advanceE
	.align		8
        /*00a8*/ 	.dword	_ZN30_INTERNAL_47e1909d_4_k_cu_main4cuda3std6ranges3__45__cpo9iter_swapE
	.align		8
        /*00b0*/ 	.dword	_ZN30_INTERNAL_47e1909d_4_k_cu_main4cuda3std6ranges3__45__cpo4nextE
	.align		8
        /*00b8*/ 	.dword	_ZN30_INTERNAL_47e1909d_4_k_cu_main4cuda3std6ranges3__45__cpo4prevE
	.align		8
        /*00c0*/ 	.dword	_ZN30_INTERNAL_47e1909d_4_k_cu_main4cuda3std6ranges3__45__cpo4dataE
	.align		8
        /*00c8*/ 	.dword	_ZN30_INTERNAL_47e1909d_4_k_cu_main4cuda3std6ranges3__45__cpo5cdataE
	.align		8
        /*00d0*/ 	.dword	_ZN30_INTERNAL_47e1909d_4_k_cu_main4cuda3std6ranges3__45__cpo4sizeE
	.align		8
        /*00d8*/ 	.dword	_ZN30_INTERNAL_47e1909d_4_k_cu_main4cuda3std6ranges3__45__cpo5ssizeE
	.align		8
        /*00e0*/ 	.dword	_ZN30_INTERNAL_47e1909d_4_k_cu_main4cuda3std6ranges3__45__cpo8distanceE
	.align		8
        /*00e8*/ 	.dword	_ZN30_INTERNAL_47e1909d_4_k_cu_main6thrust24THRUST_300001_SM_1000_NS6system6detail10sequential3seqE
	.align		8
        /*00f0*/ 	.dword	_ZN30_INTERNAL_47e1909d_4_k_cu_main6thrust24THRUST_300001_SM_1000_NS12placeholders2_1E
	.align		8
        /*00f8*/ 	.dword	_ZN30_INTERNAL_47e1909d_4_k_cu_main6thrust24THRUST_300001_SM_1000_NS12placeholders2_2E
	.align		8
        /*0100*/ 	.dword	_ZN30_INTERNAL_47e1909d_4_k_cu_main6thrust24THRUST_300001_SM_1000_NS12placeholders2_3E
	.align		8
        /*0108*/ 	.dword	_ZN30_INTERNAL_47e1909d_4_k_cu_main6thrust24THRUST_300001_SM_1000_NS12placeholders2_4E
	.align		8
        /*0110*/ 	.dword	_ZN30_INTERNAL_47e1909d_4_k_cu_main6thrust24THRUST_300001_SM_1000_NS12placeholders2_5E
	.align		8
        /*0118*/ 	.dword	_ZN30_INTERNAL_47e1909d_4_k_cu_main6thrust24THRUST_300001_SM_1000_NS12placeholders2_6E
	.align		8
        /*0120*/ 	.dword	_ZN30_INTERNAL_47e1909d_4_k_cu_main6thrust24THRUST_300001_SM_1000_NS12placeholders2_7E
	.align		8
        /*0128*/ 	.dword	_ZN30_INTERNAL_47e1909d_4_k_cu_main6thrust24THRUST_300001_SM_1000_NS12placeholders2_8E
	.align		8
        /*0130*/ 	.dword	_ZN30_INTERNAL_47e1909d_4_k_cu_main6thrust24THRUST_300001_SM_1000_NS12placeholders2_9E
	.align		8
        /*0138*/ 	.dword	_ZN30_INTERNAL_47e1909d_4_k_cu_main6thrust24THRUST_300001_SM_1000_NS12placeholders3_10E


//--------------------- .text._ZN3cub18CUB_300001_SM_10006detail11EmptyKernelIvEEvv --------------------------
	.section	.text._ZN3cub18CUB_300001_SM_10006detail11EmptyKernelIvEEvv,"ax",@progbits
	.align	128
        .global         _ZN3cub18CUB_300001_SM_10006detail11EmptyKernelIvEEvv
        .type           _ZN3cub18CUB_300001_SM_10006detail11EmptyKernelIvEEvv,@function
        .size           _ZN3cub18CUB_300001_SM_10006detail11EmptyKernelIvEEvv,(.L_x_3 - _ZN3cub18CUB_300001_SM_10006detail11EmptyKernelIvEEvv)
        .other          _ZN3cub18CUB_300001_SM_10006detail11EmptyKernelIvEEvv,@"STO_CUDA_ENTRY STV_DEFAULT"
_ZN3cub18CUB_300001_SM_10006detail11EmptyKernelIvEEvv:
.text._ZN3cub18CUB_300001_SM_10006detail11EmptyKernelIvEEvv:
[----:B------:R-:W-:Y:S01]  /*0000*/  LDC R1, c[0x0][0x37c] ;  /* 0x0000df00ff017b82 */ /* 0x000fe20000000800 */
[----:B------:R-:W-:Y:S05]  /*0010*/  EXIT ;  /* 0x000000000000794d */ /* 0x000fea0003800000 */
.L_x_0:
[----:B------:R-:W-:-:S00]  /*0020*/  BRA `(.L_x_0) ;  /* 0xfffffffc00fc7947 */ /* 0x000fc0000383ffff */
[----:B------:R-:W-:-:S00]  /*0030*/  NOP ;  /* 0x0000000000007918 */ /* 0x000fc00000000000 */
        /* <DEDUP_REMOVED lines=12> */
.L_x_3:


//--------------------- .text._Z4sortIdEvPKT_PS0_ --------------------------
	.section	.text._Z4sortIdEvPKT_PS0_,"ax",@progbits
	.align	128
        .global         _Z4sortIdEvPKT_PS0_
        .type           _Z4sortIdEvPKT_PS0_,@function
        .size           _Z4sortIdEvPKT_PS0_,(.L_x_4 - _Z4sortIdEvPKT_PS0_)
        .other          _Z4sortIdEvPKT_PS0_,@"STO_CUDA_ENTRY STV_DEFAULT"
_Z4sortIdEvPKT_PS0_:
.text._Z4sortIdEvPKT_PS0_:
[----:B------:R-:W-:Y:S01]  /*0000*/  LDC R1, c[0x0][0x37c] ;  /* 0x0000df00ff017b82 */ /* 0x000fe20000000800 */
[----:B------:R-:W0:Y:S07]  /*0010*/  S2R R2, SR_TID.X ;  /* 0x0000000000027919 */ /* 0x000e2e0000002100 */
[----:B------:R-:W0:Y:S01]  /*0020*/  S2UR UR4, SR_CTAID.X ;  /* 0x00000000000479c3 */ /* 0x000e220000002500 */
[----:B------:R-:W1:Y:S07]  /*0030*/  LDCU.64 UR6, c[0x0][0x358] ;  /* 0x00006b00ff0677ac */ /* 0x000e6e0008000a00 */
[----:B------:R-:W0:Y:S08]  /*0040*/  LDC R3, c[0x0][0x360] ;  /* 0x0000d800ff037b82 */ /* 0x000e300000000800 */
[----:B------:R-:W2:Y:S01]  /*0050*/  LDC.64 R10, c[0x0][0x380] ;  /* 0x0000e000ff0a7b82 */ /* 0x000ea20000000a00 */
[----:B0-----:R-:W-:-:S04]  /*0060*/  IMAD R56, R3, UR4, R2 ;  /* 0x0000000403387c24 */ /* 0x001fc8000f8e0202 */
[----:B------:R-:W-:-:S04]  /*0070*/  IMAD.SHL.U32 R56, R56, 0x8, RZ ;  /* 0x0000000838387824 */ /* 0x000fc800078e00ff */
[----:B--2---:R-:W-:-:S05]  /*0080*/  IMAD.WIDE R10, R56, 0x8, R10 ;  /* 0x00000008380a7825 */ /* 0x004fca00078e020a */
[----:B-1----:R-:W2:Y:S04]  /*0090*/  LDG.E.64 R12, desc[UR6][R10.64] ;  /* 0x000000060a0c7981 */ /* 0x002ea8000c1e1b00 */
[----:B------:R-:W3:Y:S04]  /*00a0*/  LDG.E.64 R14, desc[UR6][R10.64+0x8] ;  /* 0x000008060a0e7981 */ /* 0x000ee8000c1e1b00 */
[----:B------:R-:W4:Y:S04]  /*00b0*/  LDG.E.64 R16, desc[UR6][R10.64+0x10] ;  /* 0x000010060a107981 */ /* 0x000f28000c1e1b00 */
[----:B------:R-:W5:Y:S04]  /*00c0*/  LDG.E.64 R18, desc[UR6][R10.64+0x18] ;  /* 0x000018060a127981 */ /* 0x000f68000c1e1b00 */
[----:B------:R-:W5:Y:S04]  /*00d0*/  LDG.E.64 R20, desc[UR6][R10.64+0x20] ;  /* 0x000020060a147981 */ /* 0x000f68000c1e1b00 */
[----:B------:R-:W5:Y:S04]  /*00e0*/  LDG.E.64 R8, desc[UR6][R10.64+0x28] ;  /* 0x000028060a087981 */ /* 0x000f68000c1e1b00 */
[----:B------:R-:W5:Y:S04]  /*00f0*/  LDG.E.64 R6, desc[UR6][R10.64+0x30] ;  /* 0x000030060a067981 */ /* 0x000f68000c1e1b00 */
[----:B------:R0:W5:Y:S01]  /*0100*/  LDG.E.64 R4, desc[UR6][R10.64+0x38] ;  /* 0x000038060a047981 */ /* 0x000162000c1e1b00 */
[----:B------:R-:W-:Y:S01]  /*0110*/  IMAD.MOV.U32 R25, RZ, RZ, -0x1 ;  /* 0xffffffffff197424 */ /* 0x000fe200078e00ff */
[----:B------:R-:W1:Y:S01]  /*0120*/  S2UR UR5, SR_CgaCtaId ;  /* 0x00000000000579c3 */ /* 0x000e620000008800 */
[----:B------:R-:W-:Y:S01]  /*0130*/  UMOV UR4, 0x400 ;  /* 0x0000040000047882 */ /* 0x000fe20000000000 */
[----:B------:R-:W0:Y:S01]  /*0140*/  S2R R0, SR_LANEID ;  /* 0x0000000000007919 */ /* 0x000e220000000000 */
[----:B------:R-:W-:Y:S01]  /*0150*/  IMAD.MOV.U32 R54, RZ, RZ, RZ ;  /* 0x000000ffff367224 */ /* 0x000fe200078e00ff */
[----:B-1----:R-:W-:-:S06]  /*0160*/  ULEA UR4, UR5, UR4, 0x18 ;  /* 0x0000000405047291 */ /* 0x002fcc000f8ec0ff */
[----:B------:R-:W-:Y:S02]  /*0170*/  LEA R57, R2, UR4, 0x2 ;  /* 0x0000000402397c11 */ /* 0x000fe4000f8e10ff */
[----:B--2---:R-:W-:Y:S02]  /*0180*/  ISETP.GT.U32.AND P0, PT, R12, -0x1, PT ;  /* 0xffffffff0c00780c */ /* 0x004fe40003f04070 */
[----:B---3--:R-:W-:Y:S02]  /*0190*/  ISETP.GT.U32.AND P1, PT, R14, -0x1, PT ;  /* 0xffffffff0e00780c */ /* 0x008fe40003f24070 */
[----:B------:R-:W-:Y:S02]  /*01a0*/  ISETP.GT.AND.EX P0, PT, R13, -0x1, PT, P0 ;  /* 0xffffffff0d00780c */ /* 0x000fe40003f04300 */
[----:B------:R-:W-:Y:S02]  /*01b0*/  ISETP.GT.AND.EX P1, PT, R15, -0x1, PT, P1 ;  /* 0xffffffff0f00780c */ /* 0x000fe40003f24310 */
[----:B----4-:R-:W-:-:S02]  /*01c0*/  ISETP.GT.U32.AND P2, PT, R16, -0x1, PT ;  /* 0xffffffff1000780c */ /* 0x010fc40003f44070 */
[----:B------:R-:W-:Y:S02]  /*01d0*/  SEL R23, RZ, 0xffffffff, P0 ;  /* 0xffffffffff177807 */ /* 0x000fe40000000000 */
[C---:B------:R-:W-:Y:S02]  /*01e0*/  SEL R39, R25.reuse, 0x80000000, !P0 ;  /* 0x8000000019277807 */ /* 0x040fe40004000000 */
[----:B------:R-:W-:Y:S02]  /*01f0*/  SEL R3, RZ, 0xffffffff, P1 ;  /* 0xffffffffff037807 */ /* 0x000fe40000800000 */
[----:B------:R-:W-:Y:S02]  /*0200*/  SEL R37, R25, 0x80000000, !P1 ;  /* 0x8000000019257807 */ /* 0x000fe40004800000 */
[----:B------:R-:W-:Y:S02]  /*0210*/  ISETP.GT.AND.EX P0, PT, R17, -0x1, PT, P2 ;  /* 0xffffffff1100780c */ /* 0x000fe40003f04320 */
[----:B-----5:R-:W-:-:S02]  /*0220*/  ISETP.GT.U32.AND P1, PT, R18, -0x1, PT ;  /* 0xffffffff1200780c */ /* 0x020fc40003f24070 */
[----:B------:R-:W-:Y:S02]  /*0230*/  LOP3.LUT R36, R3, R14, RZ, 0x3c, !PT ;  /* 0x0000000e03247212 */ /* 0x000fe400078e3cff */
[----:B------:R-:W-:Y:S02]  /*0240*/  SEL R3, RZ, 0xffffffff, P0 ;  /* 0xffffffffff037807 */ /* 0x000fe40000000000 */
[----:B------:R-:W-:Y:S02]  /*0250*/  SEL R35, R25, 0x80000000, !P0 ;  /* 0x8000000019237807 */ /* 0x000fe40004000000 */
[----:B------:R-:W-:Y:S02]  /*0260*/  ISETP.GT.AND.EX P0, PT, R19, -0x1, PT, P1 ;  /* 0xffffffff1300780c */ /* 0x000fe40003f04310 */
[----:B------:R-:W-:Y:S02]  /*0270*/  ISETP.GT.U32.AND P1, PT, R20, -0x1, PT ;  /* 0xffffffff1400780c */ /* 0x000fe40003f24070 */
[----:B------:R-:W-:-:S02]  /*0280*/  ISETP.GT.U32.AND P2, PT, R8, -0x1, PT ;  /* 0xffffffff0800780c */ /* 0x000fc40003f44070 */
[----:B------:R-:W-:Y:S02]  /*0290*/  LOP3.LUT R34, R3, R16, RZ, 0x3c, !PT ;  /* 0x0000001003227212 */ /* 0x000fe400078e3cff */
[----:B------:R-:W-:Y:S02]  /*02a0*/  SEL R3, RZ, 0xffffffff, P0 ;  /* 0xffffffffff037807 */ /* 0x000fe40000000000 */
[----:B------:R-:W-:Y:S02]  /*02b0*/  SEL R33, R25, 0x80000000, !P0 ;  /* 0x8000000019217807 */ /* 0x000fe40004000000 */
[----:B------:R-:W-:Y:S02]  /*02c0*/  ISETP.GT.AND.EX P0, PT, R21, -0x1, PT, P1 ;  /* 0xffffffff1500780c */ /* 0x000fe40003f04310 */
[----:B------:R-:W-:Y:S02]  /*02d0*/  ISETP.GT.AND.EX P1, PT, R9, -0x1, PT, P2 ;  /* 0xffffffff0900780c */ /* 0x000fe40003f24320 */
[----:B------:R-:W-:-:S02]  /*02e0*/  LOP3.LUT R32, R3, R18, RZ, 0x3c, !PT ;  /* 0x0000001203207212 */ /* 0x000fc400078e3cff */
[----:B0-----:R-:W-:Y:S02]  /*02f0*/  SEL R11, RZ, 0xffffffff, P0 ;  /* 0xffffffffff0b7807 */ /* 0x001fe40000000000 */
[C---:B------:R-:W-:Y:S02]  /*0300*/  SEL R31, R25.reuse, 0x80000000, !P0 ;  /* 0x80000000191f7807 */ /* 0x040fe40004000000 */
[----:B------:R-:W-:Y:S02]  /*0310*/  SEL R3, RZ, 0xffffffff, P1 ;  /* 0xffffffffff037807 */ /* 0x000fe40000800000 */
[----:B------:R-:W-:Y:S02]  /*0320*/  SEL R29, R25, 0x80000000, !P1 ;  /* 0x80000000191d7807 */ /* 0x000fe40004800000 */
[----:B------:R-:W-:Y:S02]  /*0330*/  ISETP.GT.U32.AND P0, PT, R6, -0x1, PT ;  /* 0xffffffff0600780c */ /* 0x000fe40003f04070 */
[----:B------:R-:W-:-:S02]  /*0340*/  ISETP.GT.U32.AND P1, PT, R4, -0x1, PT ;  /* 0xffffffff0400780c */ /* 0x000fc40003f24070 */
[----:B------:R-:W-:Y:S01]  /*0350*/  LOP3.LUT R28, R3, R8, RZ, 0x3c, !PT ;  /* 0x00000008031c7212 */ /* 0x000fe200078e3cff */
[----:B------:R-:W-:Y:S01]  /*0360*/  IMAD.SHL.U32 R3, R2, 0x8, RZ ;  /* 0x0000000802037824 */ /* 0x000fe200078e00ff */
[----:B------:R-:W-:Y:S02]  /*0370*/  ISETP.GT.AND.EX P0, PT, R7, -0x1, PT, P0 ;  /* 0xffffffff0700780c */ /* 0x000fe40003f04300 */
[----:B------:R-:W-:Y:S02]  /*0380*/  ISETP.GT.AND.EX P1, PT, R5, -0x1, PT, P1 ;  /* 0xffffffff0500780c */ /* 0x000fe40003f24310 */
[----:B------:R-:W-:Y:S02]  /*0390*/  LOP3.LUT R30, R11, R20, RZ, 0x3c, !PT ;  /* 0x000000140b1e7212 */ /* 0x000fe400078e3cff */
[----:B------:R-:W-:Y:S02]  /*03a0*/  LOP3.LUT R29, R29, R9, RZ, 0x3c, !PT ;  /* 0x000000091d1d7212 */ /* 0x000fe400078e3cff */
[----:B------:R-:W-:-:S02]  /*03b0*/  SEL R27, R25, 0x80000000, !P0 ;  /* 0x80000000191b7807 */ /* 0x000fc40004000000 */
[----:B------:R-:W-:Y:S02]  /*03c0*/  SEL R11, RZ, 0xffffffff, P0 ;  /* 0xffffffffff0b7807 */ /* 0x000fe40000000000 */
[----:B------:R-:W-:Y:S02]  /*03d0*/  SEL R25, R25, 0x80000000, !P1 ;  /* 0x8000000019197807 */ /* 0x000fe40004800000 */
[----:B------:R-:W-:Y:S02]  /*03e0*/  SEL R9, RZ, 0xffffffff, P1 ;  /* 0xffffffffff097807 */ /* 0x000fe40000800000 */
[----:B------:R-:W-:Y:S02]  /*03f0*/  LEA.HI R55, R3, R3, RZ, 0x1b ;  /* 0x0000000303377211 */ /* 0x000fe400078fd8ff */
[----:B------:R-:W-:Y:S02]  /*0400*/  LOP3.LUT R38, R23, R12, RZ, 0x3c, !PT ;  /* 0x0000000c17267212 */ /* 0x000fe400078e3cff */
[----:B------:R-:W-:-:S02]  /*0410*/  LOP3.LUT R39, R39, R13, RZ, 0x3c, !PT ;  /* 0x0000000d27277212 */ /* 0x000fc400078e3cff */
[----:B------:R-:W-:Y:S02]  /*0420*/  LOP3.LUT R37, R37, R15, RZ, 0x3c, !PT ;  /* 0x0000000f25257212 */ /* 0x000fe400078e3cff */
[----:B------:R-:W-:Y:S02]  /*0430*/  LOP3.LUT R35, R35, R17, RZ, 0x3c, !PT ;  /* 0x0000001123237212 */ /* 0x000fe400078e3cff */
[----:B------:R-:W-:Y:S02]  /*0440*/  LOP3.LUT R33, R33, R19, RZ, 0x3c, !PT ;  /* 0x0000001321217212 */ /* 0x000fe400078e3cff */
[----:B------:R-:W-:Y:S02]  /*0450*/  LOP3.LUT R31, R31, R21, RZ, 0x3c, !PT ;  /* 0x000000151f1f7212 */ /* 0x000fe400078e3cff */
[----:B------:R-:W-:Y:S02]  /*0460*/  LOP3.LUT R26, R11, R6, RZ, 0x3c, !PT ;  /* 0x000000060b1a7212 */ /* 0x000fe400078e3cff */
[----:B------:R-:W-:-:S02]  /*0470*/  LOP3.LUT R27, R27, R7, RZ, 0x3c, !PT ;  /* 0x000000071b1b7212 */ /* 0x000fc400078e3cff */
[----:B------:R-:W-:Y:S02]  /*0480*/  LOP3.LUT R24, R9, R4, RZ, 0x3c, !PT ;  /* 0x0000000409187212 */ /* 0x000fe400078e3cff */
[----:B------:R-:W-:Y:S02]  /*0490*/  LOP3.LUT R25, R25, R5, RZ, 0x3c, !PT ;  /* 0x0000000519197212 */ /* 0x000fe400078e3cff */
[----:B------:R-:W-:-:S07]  /*04a0*/  LEA R55, R55, UR4, 0x3 ;  /* 0x0000000437377c11 */ /* 0x000fce000f8e18ff */
.L_x_1:
[----:B-1----:R-:W-:Y:S01]  /*04b0*/  ISETP.NE.U32.AND P0, PT, R38, -0x1, PT ;  /* 0xffffffff2600780c */ /* 0x002fe20003f05070 */
[----:B------:R-:W-:Y:S01]  /*04c0*/  STS [R57], RZ ;  /* 0x000000ff39007388 */ /* 0x000fe20000000800 */
[----:B0-----:R-:W0:Y:S01]  /*04d0*/  S2UR UR5, SR_CgaCtaId ;  /* 0x00000000000579c3 */ /* 0x001e220000008800 */
[----:B------:R-:W-:Y:S01]  /*04e0*/  ISETP.NE.AND P1, PT, R0, 0x1f, PT ;  /* 0x0000001f0000780c */ /* 0x000fe20003f25270 */
[----:B------:R-:W-:Y:S01]  /*04f0*/  UMOV UR4, 0x400 ;  /* 0x0000040000047882 */ /* 0x000fe20000000000 */
[C---:B------:R-:W-:Y:S01]  /*0500*/  ISETP.NE.AND.EX P0, PT, R39.reuse, 0x7fffffff, PT, P0 ;  /* 0x7fffffff2700780c */ /* 0x040fe20003f05300 */
[----:B------:R-:W-:Y:S01]  /*0510*/  STS [R57+0x800], RZ ;  /* 0x000800ff39007388 */ /* 0x000fe20000000800 */
[----:B------:R-:W-:Y:S02]  /*0520*/  SHF.R.U32.HI R53, RZ, 0x5, R2 ;  /* 0x00000005ff357819 */ /* 0x000fe40000011602 */
[----:B------:R-:W-:Y:S01]  /*0530*/  SEL R3, R38, RZ, P0 ;  /* 0x000000ff26037207 */ /* 0x000fe20000000000 */
[----:B------:R-:W-:Y:S01]  /*0540*/  STS [R57+0x1000], RZ ;  /* 0x001000ff39007388 */ /* 0x000fe20000000800 */
[----:B------:R-:W-:-:S02]  /*0550*/  SEL R4, R39, 0x80000000, P0 ;  /* 0x8000000027047807 */ /* 0x000fc40000000000 */
[C---:B--2---:R-:W-:Y:S01]  /*0560*/  ISETP.NE.U32.AND P0, PT, R36.reuse, -0x1, PT ;  /* 0xffffffff2400780c */ /* 0x044fe20003f05070 */
[----:B------:R-:W-:Y:S01]  /*0570*/  STS [R57+0x1800], RZ ;  /* 0x001800ff39007388 */ /* 0x000fe20000000800 */
[-C--:B------:R-:W-:Y:S02]  /*0580*/  SHF.R.U64 R3, R3, R54.reuse, R4 ;  /* 0x0000003603037219 */ /* 0x080fe40000001204 */
[----:B------:R-:W-:Y:S01]  /*0590*/  ISETP.NE.AND.EX P0, PT, R37, 0x7fffffff, PT, P0 ;  /* 0x7fffffff2500780c */ /* 0x000fe20003f05300 */
[----:B------:R-:W-:Y:S01]  /*05a0*/  STS [R57+0x2000], RZ ;  /* 0x002000ff39007388 */ /* 0x000fe20000000800 */
[----:B------:R-:W-:Y:S02]  /*05b0*/  LOP3.LUT R3, R3, 0xf, RZ, 0xc0, !PT ;  /* 0x0000000f03037812 */ /* 0x000fe400078ec0ff */
[----:B------:R-:W-:Y:S01]  /*05c0*/  SEL R5, R36, RZ, P0 ;  /* 0x000000ff24057207 */ /* 0x000fe20000000000 */
[----:B------:R-:W-:Y:S01]  /*05d0*/  STS [R57+0x2800], RZ ;  /* 0x002800ff39007388 */ /* 0x000fe20000000800 */
[----:B------:R-:W-:Y:S01]  /*05e0*/  SEL R6, R37, 0x80000000, P0 ;  /* 0x8000000025067807 */ /* 0x000fe20000000000 */
[----:B------:R-:W-:Y:S01]  /*05f0*/  IMAD.SHL.U32 R4, R3, 0x800, RZ ;  /* 0x0000080003047824 */ /* 0x000fe200078e00ff */
[----:B------:R-:W-:Y:S01]  /*0600*/  SHF.R.U32.HI R3, RZ, 0x2, R3 ;  /* 0x00000002ff037819 */ /* 0x000fe20000011603 */
[----:B------:R-:W-:Y:S01]  /*0610*/  STS [R57+0x3000], RZ ;  /* 0x003000ff39007388 */ /* 0x000fe20000000800 */
[----:B------:R-:W-:Y:S01]  /*0620*/  SHF.R.U64 R5, R5, R54, R6 ;  /* 0x0000003605057219 */ /* 0x000fe20000001206 */
[----:B0-----:R-:W-:Y:S01]  /*0630*/  ULEA UR4, UR5, UR4, 0x18 ;  /* 0x0000000405047291 */ /* 0x001fe2000f8ec0ff */
[----:B------:R-:W-:Y:S01]  /*0640*/  LOP3.LUT R4, R4, 0x3800, RZ, 0xc0, !PT ;  /* 0x0000380004047812 */ /* 0x000fe200078ec0ff */
[----:B------:R-:W-:Y:S01]  /*0650*/  STS [R57+0x3800], RZ ;  /* 0x003800ff39007388 */ /* 0x000fe20000000800 */
[----:B------:R-:W-:-:S02]  /*0660*/  LOP3.LUT R3, R3, 0x3ffffffe, RZ, 0xc0, !PT ;  /* 0x3ffffffe03037812 */ /* 0x000fc400078ec0ff */
[----:B------:R-:W-:Y:S01]  /*0670*/  LOP3.LUT R5, R5, 0xf, RZ, 0xc0, !PT ;  /* 0x0000000f05057812 */ /* 0x000fe200078ec0ff */
[----:B------:R-:W-:Y:S01]  /*0680*/  STS [R57+0x4000], RZ ;  /* 0x004000ff39007388 */ /* 0x000fe20000000800 */
[----:B------:R-:W-:Y:S02]  /*0690*/  IADD3 R3, PT, PT, R3, R57, R4 ;  /* 0x0000003903037210 */ /* 0x000fe40007ffe004 */
[----:B---3--:R-:W-:Y:S01]  /*06a0*/  ISETP.NE.U32.AND P0, PT, R34, -0x1, PT ;  /* 0xffffffff2200780c */ /* 0x008fe20003f05070 */
[----:B------:R-:W-:Y:S01]  /*06b0*/  IMAD.SHL.U32 R6, R5, 0x800, RZ ;  /* 0x0000080005067824 */ /* 0x000fe200078e00ff */
[----:B------:R-:W-:Y:S01]  /*06c0*/  SHF.R.U32.HI R5, RZ, 0x2, R5 ;  /* 0x00000002ff057819 */ /* 0x000fe20000011605 */
[----:B------:R-:W0:Y:S01]  /*06d0*/  LDS.U16 R4, [R3] ;  /* 0x0000000003047984 */ /* 0x000e220000000400 */
[----:B------:R-:W-:Y:S02]  /*06e0*/  ISETP.NE.AND.EX P0, PT, R35, 0x7fffffff, PT, P0 ;  /* 0x7fffffff2300780c */ /* 0x000fe40003f05300 */
[----:B------:R-:W-:-:S02]  /*06f0*/  LOP3.LUT R6, R6, 0x3800, RZ, 0xc0, !PT ;  /* 0x0000380006067812 */ /* 0x000fc400078ec0ff */
[----:B------:R-:W-:Y:S02]  /*0700*/  LOP3.LUT R5, R5, 0x3ffffffe, RZ, 0xc0, !PT ;  /* 0x3ffffffe05057812 */ /* 0x000fe400078ec0ff */
[----:B------:R-:W-:Y:S02]  /*0710*/  SEL R7, R34, RZ, P0 ;  /* 0x000000ff22077207 */ /* 0x000fe40000000000 */
[----:B------:R-:W-:Y:S02]  /*0720*/  IADD3 R5, PT, PT, R5, R57, R6 ;  /* 0x0000003905057210 */ /* 0x000fe40007ffe006 */
[----:B------:R-:W-:Y:S02]  /*0730*/  SEL R9, R35, 0x80000000, P0 ;  /* 0x8000000023097807 */ /* 0x000fe40000000000 */
[----:B----4-:R-:W-:Y:S02]  /*0740*/  ISETP.NE.U32.AND P0, PT, R32, -0x1, PT ;  /* 0xffffffff2000780c */ /* 0x010fe40003f05070 */
[----:B------:R-:W-:-:S02]  /*0750*/  SHF.R.U64 R7, R7, R54, R9 ;  /* 0x0000003607077219 */ /* 0x000fc40000001209 */
[----:B------:R-:W-:Y:S02]  /*0760*/  ISETP.NE.AND.EX P0, PT, R33, 0x7fffffff, PT, P0 ;  /* 0x7fffffff2100780c */ /* 0x000fe40003f05300 */
[----:B------:R-:W-:Y:S02]  /*0770*/  LOP3.LUT R7, R7, 0xf, RZ, 0xc0, !PT ;  /* 0x0000000f07077812 */ /* 0x000fe400078ec0ff */
[----:B------:R-:W-:Y:S02]  /*0780*/  SEL R11, R33, 0x80000000, P0 ;  /* 0x80000000210b7807 */ /* 0x000fe40000000000 */
[----:B------:R-:W-:Y:S01]  /*0790*/  @!P1 LEA R58, R53, UR4, 0x2 ;  /* 0x00000004353a9c11 */ /* 0x000fe2000f8e10ff */
[----:B------:R-:W-:Y:S01]  /*07a0*/  IMAD.SHL.U32 R9, R7, 0x800, RZ ;  /* 0x0000080007097824 */ /* 0x000fe200078e00ff */
[----:B------:R-:W-:Y:S02]  /*07b0*/  SHF.R.U32.HI R7, RZ, 0x2, R7 ;  /* 0x00000002ff077819 */ /* 0x000fe40000011607 */
[----:B------:R-:W-:-:S02]  /*07c0*/  ISETP.NE.AND P4, PT, R53, 0xe, PT ;  /* 0x0000000e3500780c */ /* 0x000fc40003f85270 */
[----:B------:R-:W-:Y:S02]  /*07d0*/  LOP3.LUT R12, R9, 0x3800, RZ, 0xc0, !PT ;  /* 0x00003800090c7812 */ /* 0x000fe400078ec0ff */
[----:B------:R-:W-:Y:S02]  /*07e0*/  LOP3.LUT R7, R7, 0x3ffffffe, RZ, 0xc0, !PT ;  /* 0x3ffffffe07077812 */ /* 0x000fe400078ec0ff */
[----:B------:R-:W-:Y:S02]  /*07f0*/  SEL R9, R32, RZ, P0 ;  /* 0x000000ff20097207 */ /* 0x000fe40000000000 */
[----:B------:R-:W-:Y:S02]  /*0800*/  IADD3 R7, PT, PT, R7, R57, R12 ;  /* 0x0000003907077210 */ /* 0x000fe40007ffe00c */
[----:B------:R-:W-:Y:S02]  /*0810*/  SHF.R.U64 R9, R9, R54, R11 ;  /* 0x0000003609097219 */ /* 0x000fe4000000120b */
[----:B------:R-:W-:Y:S01]  /*0820*/  ISETP.NE.U32.AND P0, PT, R30, -0x1, PT ;  /* 0xffffffff1e00780c */ /* 0x000fe20003f05070 */
[----:B0-----:R-:W-:Y:S01]  /*0830*/  VIADD R8, R4, 0x1 ;  /* 0x0000000104087836 */ /* 0x001fe20000000000 */
[----:B------:R-:W-:-:S02]  /*0840*/  LOP3.LUT R9, R9, 0xf, RZ, 0xc0, !PT ;  /* 0x0000000f09097812 */ /* 0x000fc400078ec0ff */
[----:B------:R-:W-:Y:S02]  /*0850*/  ISETP.NE.AND.EX P0, PT, R31, 0x7fffffff, PT, P0 ;  /* 0x7fffffff1f00780c */ /* 0x000fe40003f05300 */
[----:B------:R-:W-:Y:S01]  /*0860*/  STS.U16 [R3], R8 ;  /* 0x0000000803007388 */ /* 0x000fe20000000400 */
[----:B------:R-:W-:Y:S01]  /*0870*/  IMAD.SHL.U32 R11, R9, 0x800, RZ ;  /* 0x00000800090b7824 */ /* 0x000fe200078e00ff */
[----:B------:R-:W-:Y:S02]  /*0880*/  SHF.R.U32.HI R9, RZ, 0x2, R9 ;  /* 0x00000002ff097819 */ /* 0x000fe40000011609 */
[----:B------:R-:W0:Y:S01]  /*0890*/  LDS.U16 R6, [R5] ;  /* 0x0000000005067984 */ /* 0x000e220000000400 */
[----:B------:R-:W-:Y:S02]  /*08a0*/  SEL R13, R31, 0x80000000, P0 ;  /* 0x800000001f0d7807 */ /* 0x000fe40000000000 */
[----:B------:R-:W-:Y:S02]  /*08b0*/  LOP3.LUT R14, R11, 0x3800, RZ, 0xc0, !PT ;  /* 0x000038000b0e7812 */ /* 0x000fe400078ec0ff */
[----:B------:R-:W-:-:S02]  /*08c0*/  LOP3.LUT R9, R9, 0x3ffffffe, RZ, 0xc0, !PT ;  /* 0x3ffffffe09097812 */ /* 0x000fc400078ec0ff */
[----:B------:R-:W-:Y:S02]  /*08d0*/  SEL R11, R30, RZ, P0 ;  /* 0x000000ff1e0b7207 */ /* 0x000fe40000000000 */
[----:B------:R-:W-:Y:S02]  /*08e0*/  IADD3 R9, PT, PT, R9, R57, R14 ;  /* 0x0000003909097210 */ /* 0x000fe40007ffe00e */
[----:B------:R-:W-:Y:S02]  /*08f0*/  SHF.R.U64 R11, R11, R54, R13 ;  /* 0x000000360b0b7219 */ /* 0x000fe4000000120d */
[----:B------:R-:W-:Y:S02]  /*0900*/  ISETP.NE.U32.AND P0, PT, R28, -0x1, PT ;  /* 0xffffffff1c00780c */ /* 0x000fe40003f05070 */
[----:B------:R-:W-:Y:S02]  /*0910*/  LOP3.LUT R11, R11, 0xf, RZ, 0xc0, !PT ;  /* 0x0000000f0b0b7812 */ /* 0x000fe400078ec0ff */
[----:B------:R-:W-:-:S02]  /*0920*/  ISETP.NE.AND.EX P0, PT, R29, 0x7fffffff, PT, P0 ;  /* 0x7fffffff1d00780c */ /* 0x000fc40003f05300 */
[----:B------:R-:W-:Y:S01]  /*0930*/  ISETP.NE.AND P3, PT, R53, 0xf, PT ;  /* 0x0000000f3500780c */ /* 0x000fe20003f65270 */
[----:B------:R-:W-:Y:S01]  /*0940*/  IMAD.SHL.U32 R13, R11, 0x800, RZ ;  /* 0x000008000b0d7824 */ /* 0x000fe200078e00ff */
[----:B------:R-:W-:Y:S02]  /*0950*/  SHF.R.U32.HI R11, RZ, 0x2, R11 ;  /* 0x00000002ff0b7819 */ /* 0x000fe4000001160b */
[----:B------:R-:W-:Y:S02]  /*0960*/  SEL R15, R29, 0x80000000, P0 ;  /* 0x800000001d0f7807 */ /* 0x000fe40000000000 */
[----:B------:R-:W-:Y:S02]  /*0970*/  LOP3.LUT R16, R13, 0x3800, RZ, 0xc0, !PT ;  /* 0x000038000d107812 */ /* 0x000fe400078ec0ff */
[----:B------:R-:W-:Y:S02]  /*0980*/  LOP3.LUT R11, R11, 0x3ffffffe, RZ, 0xc0, !PT ;  /* 0x3ffffffe0b0b7812 */ /* 0x000fe400078ec0ff */
[----:B------:R-:W-:-:S02]  /*0990*/  SEL R13, R28, RZ, P0 ;  /* 0x000000ff1c0d7207 */ /* 0x000fc40000000000 */
[----:B------:R-:W-:Y:S02]  /*09a0*/  IADD3 R11, PT, PT, R11, R57, R16 ;  /* 0x000000390b0b7210 */ /* 0x000fe40007ffe010 */
[----:B------:R-:W-:Y:S02]  /*09b0*/  SHF.R.U64 R13, R13, R54, R15 ;  /* 0x000000360d0d7219 */ /* 0x000fe4000000120f */
[----:B------:R-:W-:Y:S02]  /*09c0*/  ISETP.NE.U32.AND P0, PT, R26, -0x1, PT ;  /* 0xffffffff1a00780c */ /* 0x000fe40003f05070 */
[----:B------:R-:W-:Y:S02]  /*09d0*/  LOP3.LUT R13, R13, 0xf, RZ, 0xc0, !PT ;  /* 0x0000000f0d0d7812 */ /* 0x000fe400078ec0ff */
[----:B------:R-:W-:Y:S01]  /*09e0*/  ISETP.NE.AND.EX P0, PT, R27, 0x7fffffff, PT, P0 ;  /* 0x7fffffff1b00780c */ /* 0x000fe20003f05300 */
[----:B0-----:R-:W-:Y:S02]  /*09f0*/  VIADD R10, R6, 0x1 ;  /* 0x00000001060a7836 */ /* 0x001fe40000000000 */
[----:B------:R-:W-:Y:S01]  /*0a00*/  IMAD.SHL.U32 R15, R13, 0x800, RZ ;  /* 0x000008000d0f7824 */ /* 0x000fe200078e00ff */
[----:B------:R-:W-:-:S02]  /*0a10*/  SHF.R.U32.HI R13, RZ, 0x2, R13 ;  /* 0x00000002ff0d7819 */ /* 0x000fc4000001160d */
[----:B------:R-:W-:Y:S01]  /*0a20*/  STS.U16 [R5], R10 ;  /* 0x0000000a05007388 */ /* 0x000fe20000000400 */
[----:B------:R-:W-:Y:S02]  /*0a30*/  SEL R17, R27, 0x80000000, P0 ;  /* 0x800000001b117807 */ /* 0x000fe40000000000 */
[----:B------:R-:W-:Y:S01]  /*0a40*/  LOP3.LUT R18, R15, 0x3800, RZ, 0xc0, !PT ;  /* 0x000038000f127812 */ /* 0x000fe200078ec0ff */
[----:B------:R-:W0:Y:S01]  /*0a50*/  LDS.U16 R8, [R7] ;  /* 0x0000000007087984 */ /* 0x000e220000000400 */
[----:B------:R-:W-:Y:S02]  /*0a60*/  LOP3.LUT R13, R13, 0x3ffffffe, RZ, 0xc0, !PT ;  /* 0x3ffffffe0d0d7812 */ /* 0x000fe400078ec0ff */
[----:B------:R-:W-:Y:S02]  /*0a70*/  SEL R15, R26, RZ, P0 ;  /* 0x000000ff1a0f7207 */ /* 0x000fe40000000000 */
[----:B------:R-:W-:Y:S02]  /*0a80*/  IADD3 R13, PT, PT, R13, R57, R18 ;  /* 0x000000390d0d7210 */ /* 0x000fe40007ffe012 */
[----:B------:R-:W-:-:S02]  /*0a90*/  SHF.R.U64 R15, R15, R54, R17 ;  /* 0x000000360f0f7219 */ /* 0x000fc40000001211 */
[----:B------:R-:W-:Y:S02]  /*0aa0*/  ISETP.NE.U32.AND P0, PT, R24, -0x1, PT ;  /* 0xffffffff1800780c */ /* 0x000fe40003f05070 */
[----:B------:R-:W-:Y:S02]  /*0ab0*/  LOP3.LUT R15, R15, 0xf, RZ, 0xc0, !PT ;  /* 0x0000000f0f0f7812 */ /* 0x000fe400078ec0ff */
[----:B------:R-:W-:-:S03]  /*0ac0*/  ISETP.NE.AND.EX P0, PT, R25, 0x7fffffff, PT, P0 ;  /* 0x7fffffff1900780c */ /* 0x000fc60003f05300 */
[----:B------:R-:W-:Y:S01]  /*0ad0*/  IMAD.SHL.U32 R17, R15, 0x800, RZ ;  /* 0x000008000f117824 */ /* 0x000fe200078e00ff */
[----:B------:R-:W-:-:S04]  /*0ae0*/  SHF.R.U32.HI R15, RZ, 0x2, R15 ;  /* 0x00000002ff0f7819 */ /* 0x000fc8000001160f */
[----:B------:R-:W-:Y:S02]  /*0af0*/  LOP3.LUT R18, R17, 0x3800, RZ, 0xc0, !PT ;  /* 0x0000380011127812 */ /* 0x000fe400078ec0ff */
[----:B------:R-:W-:Y:S02]  /*0b00*/  LOP3.LUT R15, R15, 0x3ffffffe, RZ, 0xc0, !PT ;  /* 0x3ffffffe0f0f7812 */ /* 0x000fe400078ec0ff */
[----:B------:R-:W-:Y:S02]  /*0b10*/  SEL R17, R24, RZ, P0 ;  /* 0x000000ff18117207 */ /* 0x000fe40000000000 */
[----:B------:R-:W-:Y:S02]  /*0b20*/  IADD3 R15, PT, PT, R15, R57, R18 ;  /* 0x000000390f0f7210 */ /* 0x000fe40007ffe012 */
[----:B------:R-:W-:-:S04]  /*0b30*/  SEL R18, R25, 0x80000000, P0 ;  /* 0x8000000019127807 */ /* 0x000fc80000000000 */
[----:B------:R-:W-:-:S04]  /*0b40*/  SHF.R.U64 R17, R17, R54, R18 ;  /* 0x0000003611117219 */ /* 0x000fc80000001212 */
[----:B------:R-:W-:Y:S01]  /*0b50*/  LOP3.LUT R17, R17, 0xf, RZ, 0xc0, !PT ;  /* 0x0000000f11117812 */ /* 0x000fe200078ec0ff */
[----:B0-----:R-:W-:-:S04]  /*0b60*/  VIADD R12, R8, 0x1 ;  /* 0x00000001080c7836 */ /* 0x001fc80000000000 */
[----:B------:R-:W-:Y:S01]  /*0b70*/  IMAD.SHL.U32 R18, R17, 0x800, RZ ;  /* 0x0000080011127824 */ /* 0x000fe200078e00ff */
[----:B------:R-:W-:Y:S01]  /*0b80*/  SHF.R.U32.HI R17, RZ, 0x2, R17 ;  /* 0x00000002ff117819 */ /* 0x000fe20000011611 */
[----:B------:R-:W-:Y:S03]  /*0b90*/  STS.U16 [R7], R12 ;  /* 0x0000000c07007388 */ /* 0x000fe60000000400 */
[----:B------:R-:W-:Y:S01]  /*0ba0*/  LOP3.LUT R18, R18, 0x3800, RZ, 0xc0, !PT ;  /* 0x0000380012127812 */ /* 0x000fe200078ec0ff */
[----:B------:R-:W0:Y:S01]  /*0bb0*/  LDS.U16 R10, [R9] ;  /* 0x00000000090a7984 */ /* 0x000e220000000400 */
[----:B------:R-:W-:-:S04]  /*0bc0*/  LOP3.LUT R17, R17, 0x3ffffffe, RZ, 0xc0, !PT ;  /* 0x3ffffffe11117812 */ /* 0x000fc800078ec0ff */
[----:B------:R-:W-:Y:S01]  /*0bd0*/  IADD3 R41, PT, PT, R17, R57, R18 ;  /* 0x0000003911297210 */ /* 0x000fe20007ffe012 */
[----:B------:R-:W-:Y:S02]  /*0be0*/  IMAD R17, R2, 0x20, R57 ;  /* 0x0000002002117824 */ /* 0x000fe400078e0239 */
[----:B0-----:R-:W-:-:S05]  /*0bf0*/  VIADD R14, R10, 0x1 ;  /* 0x000000010a0e7836 */ /* 0x001fca0000000000 */
[----:B------:R-:W-:Y:S04]  /*0c00*/  STS.U16 [R9], R14 ;  /* 0x0000000e09007388 */ /* 0x000fe80000000400 */
[----:B------:R-:W0:Y:S02]  /*0c10*/  LDS.U16 R12, [R11] ;  /* 0x000000000b0c7984 */ /* 0x000e240000000400 */
        /* <DEDUP_REMOVED lines=10> */
[----:B------:R-:W-:Y:S01]  /*0cc0*/  STS.U16 [R41], R18 ;  /* 0x0000001229007388 */ /* 0x000fe20000000400 */
[----:B------:R-:W-:Y:S06]  /*0cd0*/  BAR.SYNC.DEFER_BLOCKING 0x0 ;  /* 0x0000000000007b1d */ /* 0x000fec0000010000 */
[----:B------:R-:W-:Y:S04]  /*0ce0*/  LDS R43, [R17] ;  /* 0x00000000112b7984 */ /* 0x000fe80000000800 */
[----:B------:R-:W0:Y:S04]  /*0cf0*/  LDS R44, [R17+0x4] ;  /* 0x00000400112c7984 */ /* 0x000e280000000800 */
[----:B------:R-:W1:Y:S04]  /*0d00*/  LDS R45, [R17+0x8] ;  /* 0x00000800112d7984 */ /* 0x000e680000000800 */
[----:B------:R-:W2:Y:S04]  /*0d10*/  LDS R46, [R17+0xc] ;  /* 0x00000c00112e7984 */ /* 0x000ea80000000800 */
[----:B------:R-:W3:Y:S04]  /*0d20*/  LDS R47, [R17+0x10] ;  /* 0x00001000112f7984 */ /* 0x000ee80000000800 */
[----:B------:R-:W4:Y:S04]  /*0d30*/  LDS R48, [R17+0x14] ;  /* 0x0000140011307984 */ /* 0x000f280000000800 */
[----:B------:R-:W5:Y:S04]  /*0d40*/  LDS R49, [R17+0x18] ;  /* 0x0000180011317984 */ /* 0x000f680000000800 */
[----:B------:R-:W5:Y:S04]  /*0d50*/  LDS R50, [R17+0x1c] ;  /* 0x00001c0011327984 */ /* 0x000f680000000800 */
[----:B------:R-:W5:Y:S01]  /*0d60*/  LDS R51, [R17+0x20] ;  /* 0x0000200011337984 */ /* 0x000f620000000800 */
[----:B0-----:R-:W-:-:S04]  /*0d70*/  IMAD.IADD R44, R43, 0x1, R44 ;  /* 0x000000012b2c7824 */ /* 0x001fc800078e022c */
[----:B-1----:R-:W-:-:S04]  /*0d80*/  IMAD.IADD R45, R45, 0x1, R44 ;  /* 0x000000012d2d7824 */ /* 0x002fc800078e022c */
[----:B--2---:R-:W-:-:S04]  /*0d90*/  IMAD.IADD R46, R46, 0x1, R45 ;  /* 0x000000012e2e7824 */ /* 0x004fc800078e022d */
[----:B---3--:R-:W-:-:S04]  /*0da0*/  IMAD.IADD R47, R47, 0x1, R46 ;  /* 0x000000012f2f7824 */ /* 0x008fc800078e022e */
[----:B----4-:R-:W-:-:S04]  /*0db0*/  IMAD.IADD R48, R48, 0x1, R47 ;  /* 0x0000000130307824 */ /* 0x010fc800078e022f */
[----:B-----5:R-:W-:-:S04]  /*0dc0*/  IMAD.IADD R49, R49, 0x1, R48 ;  /* 0x0000000131317824 */ /* 0x020fc800078e0230 */
[----:B------:R-:W-:-:S04]  /*0dd0*/  IMAD.IADD R50, R50, 0x1, R49 ;  /* 0x0000000132327824 */ /* 0x000fc800078e0231 */
[----:B------:R-:W-:-:S05]  /*0de0*/  IMAD.IADD R51, R51, 0x1, R50 ;  /* 0x0000000133337824 */ /* 0x000fca00078e0232 */
[----:B------:R-:W0:Y:S02]  /*0df0*/  SHFL.UP P0, R16, R51, 0x1, RZ ;  /* 0x0420000033107989 */ /* 0x000e2400000000ff */
[----:B0-----:R-:W-:-:S05]  /*0e00*/  @P0 IMAD.IADD R16, R51, 0x1, R16 ;  /* 0x0000000133100824 */ /* 0x001fca00078e0210 */
[----:B------:R-:W0:Y:S02]  /*0e10*/  SHFL.UP P0, R17, R16, 0x2, RZ ;  /* 0x0440000010117989 */ /* 0x000e2400000000ff */
[----:B0-----:R-:W-:-:S05]  /*0e20*/  @P0 IMAD.IADD R17, R16, 0x1, R17 ;  /* 0x0000000110110824 */ /* 0x001fca00078e0211 */
[----:B------:R-:W0:Y:S02]  /*0e30*/  SHFL.UP P0, R18, R17, 0x4, RZ ;  /* 0x0480000011127989 */ /* 0x000e2400000000ff */
[----:B0-----:R-:W-:-:S05]  /*0e40*/  @P0 IMAD.IADD R18, R17, 0x1, R18 ;  /* 0x0000000111120824 */ /* 0x001fca00078e0212 */
[----:B------:R-:W0:Y:S02]  /*0e50*/  SHFL.UP P0, R61, R18, 0x8, RZ ;  /* 0x05000000123d7989 */ /* 0x000e2400000000ff */
[----:B0-----:R-:W-:-:S05]  /*0e60*/  @P0 IMAD.IADD R61, R18, 0x1, R61 ;  /* 0x00000001123d0824 */ /* 0x001fca00078e023d */
[----:B------:R-:W0:Y:S02]  /*0e70*/  SHFL.UP P0, R52, R61, 0x10, RZ ;  /* 0x060000003d347989 */ /* 0x000e2400000000ff */
[----:B0-----:R-:W-:Y:S01]  /*0e80*/  @P0 IMAD.IADD R52, R61, 0x1, R52 ;  /* 0x000000013d340824 */ /* 0x001fe200078e0234 */
[----:B------:R-:W-:-:S03]  /*0e90*/  ISETP.NE.AND P0, PT, R53, 0x1, PT ;  /* 0x000000013500780c */ /* 0x000fc60003f05270 */
[----:B------:R-:W-:Y:S01]  /*0ea0*/  IMAD.IADD R51, R52, 0x1, -R51 ;  /* 0x0000000134337824 */ /* 0x000fe200078e0a33 */
[----:B------:R-:W-:Y:S01]  /*0eb0*/  @!P1 STS [R58+0x4800], R52 ;  /* 0x004800343a009388 */ /* 0x000fe20000000800 */
[----:B------:R-:W-:Y:S01]  /*0ec0*/  BAR.SYNC.DEFER_BLOCKING 0x0 ;  /* 0x0000000000007b1d */ /* 0x000fe20000010000 */
[----:B------:R-:W-:-:S05]  /*0ed0*/  ISETP.NE.AND P1, PT, R53, 0xd, PT ;  /* 0x0000000d3500780c */ /* 0x000fca0003f25270 */
[----:B------:R-:W0:Y:S04]  /*0ee0*/  LDS.128 R20, [UR4+0x4800] ;  /* 0x00480004ff147984 */ /* 0x000e280008000c00 */
[----:B------:R-:W1:Y:S01]  /*0ef0*/  LDS.128 R16, [UR4+0x4810] ;  /* 0x00481004ff107984 */ /* 0x000e620008000c00 */
[C---:B0-----:R-:W-:Y:S01]  /*0f00*/  SEL R59, R20.reuse, R59, !P0 ;  /* 0x0000003b143b7207 */ /* 0x041fe20004000000 */
[----:B------:R-:W-:Y:S01]  /*0f10*/  IMAD.IADD R21, R20, 0x1, R21 ;  /* 0x0000000114157824 */ /* 0x000fe200078e0215 */
[----:B------:R-:W-:-:S03]  /*0f20*/  ISETP.NE.AND P0, PT, R53, 0x2, PT ;  /* 0x000000023500780c */ /* 0x000fc60003f05270 */
[----:B------:R-:W-:Y:S01]  /*0f30*/  IMAD.IADD R22, R22, 0x1, R21 ;  /* 0x0000000116167824 */ /* 0x000fe200078e0215 */
[----:B------:R-:W-:Y:S02]  /*0f40*/  SEL R59, R21, R59, !P0 ;  /* 0x0000003b153b7207 */ /* 0x000fe40004000000 */
[----:B------:R-:W-:Y:S01]  /*0f50*/  ISETP.NE.AND P0, PT, R53, 0x3, PT ;  /* 0x000000033500780c */ /* 0x000fe20003f05270 */
[----:B------:R-:W-:-:S03]  /*0f60*/  IMAD.IADD R23, R23, 0x1, R22 ;  /* 0x0000000117177824 */ /* 0x000fc600078e0216 */
[----:B------:R-:W-:Y:S01]  /*0f70*/  SEL R59, R22, R59, !P0 ;  /* 0x0000003b163b7207 */ /* 0x000fe20004000000 */
[----:B-1----:R-:W-:Y:S01]  /*0f80*/  IMAD.IADD R16, R23, 0x1, R16 ;  /* 0x0000000117107824 */ /* 0x002fe200078e0210 */
[----:B------:R-:W-:-:S03]  /*0f90*/  ISETP.NE.AND P0, PT, R53, 0x4, PT ;  /* 0x000000043500780c */ /* 0x000fc60003f05270 */
[----:B------:R-:W-:Y:S01]  /*0fa0*/  IMAD.IADD R17, R17, 0x1, R16 ;  /* 0x0000000111117824 */ /* 0x000fe200078e0210 */
[----:B------:R-:W-:Y:S02]  /*0fb0*/  SEL R59, R23, R59, !P0 ;  /* 0x0000003b173b7207 */ /* 0x000fe40004000000 */
[----:B------:R-:W0:Y:S01]  /*0fc0*/  LDS.128 R20, [UR4+0x4820] ;  /* 0x00482004ff147984 */ /* 0x000e220008000c00 */
[----:B------:R-:W-:Y:S01]  /*0fd0*/  ISETP.NE.AND P0, PT, R53, 0x5, PT ;  /* 0x000000053500780c */ /* 0x000fe20003f05270 */
[----:B------:R-:W-:-:S03]  /*0fe0*/  IMAD.IADD R18, R18, 0x1, R17 ;  /* 0x0000000112127824 */ /* 0x000fc600078e0211 */
[----:B------:R-:W-:Y:S01]  /*0ff0*/  SEL R59, R16, R59, !P0 ;  /* 0x0000003b103b7207 */ /* 0x000fe20004000000 */
[----:B------:R-:W-:Y:S01]  /*1000*/  IMAD.IADD R19, R19, 0x1, R18 ;  /* 0x0000000113137824 */ /* 0x000fe200078e0212 */
[----:B------:R-:W-:-:S04]  /*1010*/  ISETP.NE.AND P0, PT, R53, 0x6, PT ;  /* 0x000000063500780c */ /* 0x000fc80003f05270 */
[----:B------:R-:W-:Y:S02]  /*1020*/  SEL R59, R17, R59, !P0 ;  /* 0x0000003b113b7207 */ /* 0x000fe40004000000 */
[----:B------:R-:W-:-:S04]  /*1030*/  ISETP.NE.AND P0, PT, R53, 0x7, PT ;  /* 0x000000073500780c */ /* 0x000fc80003f05270 */
[----:B------:R-:W-:Y:S02]  /*1040*/  SEL R59, R18, R59, !P0 ;  /* 0x0000003b123b7207 */ /* 0x000fe40004000000 */
[----:B------:R-:W-:-:S04]  /*1050*/  ISETP.NE.AND P0, PT, R53, 0x8, PT ;  /* 0x000000083500780c */ /* 0x000fc80003f05270 */
[----:B------:R-:W-:Y:S02]  /*1060*/  SEL R59, R19, R59, !P0 ;  /* 0x0000003b133b7207 */ /* 0x000fe40004000000 */
[----:B------:R-:W-:Y:S01]  /*1070*/  ISETP.NE.AND P0, PT, R53, 0x9, PT ;  /* 0x000000093500780c */ /* 0x000fe20003f05270 */
[----:B0-----:R-:W-:Y:S02]  /*1080*/  IMAD.IADD R20, R19, 0x1, R20 ;  /* 0x0000000113147824 */ /* 0x001fe400078e0214 */
[----:B------:R-:W0:Y:S02]  /*1090*/  LDS.128 R16, [UR4+0x4830] ;  /* 0x00483004ff107984 */ /* 0x000e240008000c00 */
[----:B------:R-:W-:Y:S01]  /*10a0*/  IMAD.IADD R21, R21, 0x1, R20 ;  /* 0x0000000115157824 */ /* 0x000fe200078e0214 */
[----:B------:R-:W-:Y:S02]  /*10b0*/  SEL R59, R20, R59, !P0 ;  /* 0x0000003b143b7207 */ /* 0x000fe40004000000 */
[----:B------:R-:W-:Y:S01]  /*10c0*/  ISETP.NE.AND P0, PT, R53, 0xa, PT ;  /* 0x0000000a3500780c */ /* 0x000fe20003f05270 */
[----:B------:R-:W-:-:S03]  /*10d0*/  IMAD.IADD R22, R22, 0x1, R21 ;  /* 0x0000000116167824 */ /* 0x000fc600078e0215 */
[----:B------:R-:W-:Y:S01]  /*10e0*/  SEL R59, R21, R59, !P0 ;  /* 0x0000003b153b7207 */ /* 0x000fe20004000000 */
[----:B------:R-:W-:Y:S01]  /*10f0*/  IMAD.IADD R23, R23, 0x1, R22 ;  /* 0x0000000117177824 */ /* 0x000fe200078e0216 */
[----:B------:R-:W-:-:S04]  /*1100*/  ISETP.NE.AND P0, PT, R53, 0xb, PT ;  /* 0x0000000b3500780c */ /* 0x000fc80003f05270 */
[----:B------:R-:W-:Y:S02]  /*1110*/  SEL R59, R22, R59, !P0 ;  /* 0x0000003b163b7207 */ /* 0x000fe40004000000 */
[----:B------:R-:W-:-:S04]  /*1120*/  ISETP.NE.AND P0, PT, R53, 0xc, PT ;  /* 0x0000000c3500780c */ /* 0x000fc80003f05270 */
[C---:B------:R-:W-:Y:S02]  /*1130*/  SEL R59, R23.reuse, R59, !P0 ;  /* 0x0000003b173b7207 */ /* 0x040fe40004000000 */
[----:B------:R-:W-:Y:S01]  /*1140*/  ISETP.GT.U32.AND P0, PT, R2, 0x1f, PT ;  /* 0x0000001f0200780c */ /* 0x000fe20003f04070 */
[----:B0-----:R-:W-:-:S04]  /*1150*/  IMAD.IADD R16, R23, 0x1, R16 ;  /* 0x0000000117107824 */ /* 0x001fc800078e0210 */
[----:B------:R-:W-:Y:S01]  /*1160*/  IMAD.IADD R17, R17, 0x1, R16 ;  /* 0x0000000111117824 */ /* 0x000fe200078e0210 */
[----:B------:R-:W-:Y:S02]  /*1170*/  SEL R59, R16, R59, !P1 ;  /* 0x0000003b103b7207 */ /* 0x000fe40004800000 */
[----:B------:R-:W-:Y:S01]  /*1180*/  ISETP.NE.AND P1, PT, R0, RZ, PT ;  /* 0x000000ff0000720c */ /* 0x000fe20003f25270 */
[----:B------:R-:W-:Y:S01]  /*1190*/  IMAD.IADD R18, R18, 0x1, R17 ;  /* 0x0000000112127824 */ /* 0x000fe200078e0211 */
[----:B------:R-:W-:Y:S01]  /*11a0*/  SEL R59, R17, R59, !P4 ;  /* 0x0000003b113b7207 */ /* 0x000fe20006000000 */
[C---:B------:R-:W-:Y:S01]  /*11b0*/  IMAD R17, R2.reuse, 0x20, R57 ;  /* 0x0000002002117824 */ /* 0x040fe200078e0239 */
[----:B------:R-:W-:Y:S01]  /*11c0*/  ISETP.GT.U32.OR P2, PT, R2, 0x1f, P1 ;  /* 0x0000001f0200780c */ /* 0x000fe20000f44470 */
[----:B------:R-:W-:Y:S01]  /*11d0*/  IMAD.IADD R19, R19, 0x1, R18 ;  /* 0x0000000113137824 */ /* 0x000fe200078e0212 */
[----:B------:R-:W-:Y:S02]  /*11e0*/  SEL R16, R51, RZ, P1 ;  /* 0x000000ff33107207 */ /* 0x000fe40000800000 */
[----:B------:R-:W-:-:S05]  /*11f0*/  SEL R59, R18, R59, !P3 ;  /* 0x0000003b123b7207 */ /* 0x000fca0005800000 */
[----:B------:R-:W-:Y:S01]  /*1200*/  @P0 IMAD.IADD R51, R59, 0x1, R16 ;  /* 0x000000013b330824 */ /* 0x000fe200078e0210 */
[----:B------:R-:W-:-:S03]  /*1210*/  ISETP.NE.AND P0, PT, R2, RZ, PT ;  /* 0x000000ff0200720c */ /* 0x000fc60003f05270 */
[----:B------:R-:W-:-:S05]  /*1220*/  @!P2 IMAD.U32 R51, R19, 0x10000, RZ ;  /* 0x000100001333a824 */ /* 0x000fca00078e00ff */
[----:B------:R-:W-:Y:S01]  /*1230*/  @!P2 STS [UR4+0x4850], R51 ;  /* 0x00485033ff00a988 */ /* 0x000fe20008000804 */
[----:B------:R-:W-:Y:S06]  /*1240*/  BAR.SYNC.DEFER_BLOCKING 0x0 ;  /* 0x0000000000007b1d */ /* 0x000fec0000010000 */
[----:B------:R-:W0:Y:S02]  /*1250*/  LDS R16, [UR4+0x4850] ;  /* 0x00485004ff107984 */ /* 0x000e240008000800 */
[----:B0-----:R-:W-:Y:S02]  /*1260*/  SEL R16, R16, RZ, P0 ;  /* 0x000000ff10107207 */ /* 0x001fe40000000000 */
[----:B------:R-:W-:-:S03]  /*1270*/  ISETP.GT.U32.AND P0, PT, R54, 0x3b, PT ;  /* 0x0000003b3600780c */ /* 0x000fc60003f04070 */
[----:B------:R-:W-:-:S04]  /*1280*/  IMAD.IADD R16, R16, 0x1, R51 ;  /* 0x0000000110107824 */ /* 0x000fc800078e0233 */
[--C-:B------:R-:W-:Y:S01]  /*1290*/  IMAD.IADD R43, R43, 0x1, R16.reuse ;  /* 0x000000012b2b7824 */ /* 0x100fe200078e0210 */
[----:B------:R-:W-:Y:S01]  /*12a0*/  STS [R17], R16 ;  /* 0x0000001011007388 */ /* 0x000fe20000000800 */
[--C-:B------:R-:W-:Y:S02]  /*12b0*/  IMAD.IADD R44, R44, 0x1, R16.reuse ;  /* 0x000000012c2c7824 */ /* 0x100fe400078e0210 */
[--C-:B------:R-:W-:Y:S01]  /*12c0*/  IMAD.IADD R45, R45, 0x1, R16.reuse ;  /* 0x000000012d2d7824 */ /* 0x100fe200078e0210 */
[----:B------:R-:W-:Y:S01]  /*12d0*/  STS [R17+0x4], R43 ;  /* 0x0000042b11007388 */ /* 0x000fe20000000800 */
[--C-:B------:R-:W-:Y:S02]  /*12e0*/  IMAD.IADD R46, R46, 0x1, R16.reuse ;  /* 0x000000012e2e7824 */ /* 0x100fe400078e0210 */
[--C-:B------:R-:W-:Y:S01]  /*12f0*/  IMAD.IADD R47, R47, 0x1, R16.reuse ;  /* 0x000000012f2f7824 */ /* 0x100fe200078e0210 */
[----:B------:R-:W-:Y:S01]  /*1300*/  STS [R17+0x8], R44 ;  /* 0x0000082c11007388 */ /* 0x000fe20000000800 */
[----:B------:R-:W-:-:S02]  /*1310*/  IMAD.IADD R48, R48, 0x1, R16 ;  /* 0x0000000130307824 */ /* 0x000fc400078e0210 */
[--C-:B------:R-:W-:Y:S01]  /*1320*/  IMAD.IADD R49, R49, 0x1, R16.reuse ;  /* 0x0000000131317824 */ /* 0x100fe200078e0210 */
[----:B------:R-:W-:Y:S01]  /*1330*/  STS [R17+0xc], R45 ;  /* 0x00000c2d11007388 */ /* 0x000fe20000000800 */
[----:B------:R-:W-:Y:S02]  /*1340*/  IMAD.IADD R50, R50, 0x1, R16 ;  /* 0x0000000132327824 */ /* 0x000fe400078e0210 */
[----:B------:R-:W-:Y:S01]  /*1350*/  @!P0 VIADD R54, R54, 0x4 ;  /* 0x0000000436368836 */ /* 0x000fe20000000000 */
[----:B------:R-:W-:Y:S04]  /*1360*/  STS [R17+0x10], R46 ;  /* 0x0000102e11007388 */ /* 0x000fe80000000800 */
[----:B------:R-:W-:Y:S04]  /*1370*/  STS [R17+0x14], R47 ;  /* 0x0000142f11007388 */ /* 0x000fe80000000800 */
[----:B------:R-:W-:Y:S04]  /*1380*/  STS [R17+0x18], R48 ;  /* 0x0000183011007388 */ /* 0x000fe80000000800 */
[----:B------:R-:W-:Y:S04]  /*1390*/  STS [R17+0x1c], R49 ;  /* 0x00001c3111007388 */ /* 0x000fe80000000800 */
[----:B------:R-:W-:Y:S01]  /*13a0*/  STS [R17+0x20], R50 ;  /* 0x0000203211007388 */ /* 0x000fe20000000800 */
[----:B------:R-:W-:Y:S06]  /*13b0*/  BAR.SYNC.DEFER_BLOCKING 0x0 ;  /* 0x0000000000007b1d */ /* 0x000fec0000010000 */
[----:B------:R-:W0:Y:S04]  /*13c0*/  LDS.U16 R3, [R3] ;  /* 0x0000000003037984 */ /* 0x000e280000000400 */
[----:B------:R-:W1:Y:S04]  /*13d0*/  LDS.U16 R5, [R5] ;  /* 0x0000000005057984 */ /* 0x000e680000000400 */
[----:B------:R-:W2:Y:S04]  /*13e0*/  LDS.U16 R7, [R7] ;  /* 0x0000000007077984 */ /* 0x000ea80000000400 */
[----:B------:R-:W3:Y:S04]  /*13f0*/  LDS.U16 R9, [R9] ;  /* 0x0000000009097984 */ /* 0x000ee80000000400 */
[----:B------:R-:W4:Y:S04]  /*1400*/  LDS.U16 R11, [R11] ;  /* 0x000000000b0b7984 */ /* 0x000f280000000400 */
[----:B------:R-:W5:Y:S04]  /*1410*/  LDS.U16 R13, [R13] ;  /* 0x000000000d0d7984 */ /* 0x000f680000000400 */
[----:B------:R-:W5:Y:S04]  /*1420*/  LDS.U16 R15, [R15] ;  /* 0x000000000f0f7984 */ /* 0x000f680000000400 */
[----:B------:R-:W5:Y:S01]  /*1430*/  LDS.U16 R41, [R41] ;  /* 0x0000000029297984 */ /* 0x000f620000000400 */
[----:B0-----:R-:W-:-:S02]  /*1440*/  IMAD.IADD R4, R4, 0x1, R3 ;  /* 0x0000000104047824 */ /* 0x001fc400078e0203 */
[----:B-1----:R-:W-:-:S03]  /*1450*/  IMAD.IADD R6, R6, 0x1, R5 ;  /* 0x0000000106067824 */ /* 0x002fc600078e0205 */
[----:B------:R-:W-:Y:S01]  /*1460*/  LEA.HI R4, R4, R4, RZ, 0x1b ;  /* 0x0000000404047211 */ /* 0x000fe200078fd8ff */
[----:B--2---:R-:W-:Y:S01]  /*1470*/  IMAD.IADD R8, R8, 0x1, R7 ;  /* 0x0000000108087824 */ /* 0x004fe200078e0207 */
[----:B------:R-:W-:Y:S02]  /*1480*/  LEA.HI R6, R6, R6, RZ, 0x1b ;  /* 0x0000000606067211 */ /* 0x000fe400078fd8ff */
[----:B------:R-:W-:Y:S01]  /*1490*/  LEA R3, R4, UR4, 0x3 ;  /* 0x0000000404037c11 */ /* 0x000fe2000f8e18ff */
[----:B------:R-:W-:Y:S01]  /*14a0*/  BAR.SYNC.DEFER_BLOCKING 0x0 ;  /* 0x0000000000007b1d */ /* 0x000fe20000010000 */
[----:B---3--:R-:W-:Y:S01]  /*14b0*/  IMAD.IADD R10, R10, 0x1, R9 ;  /* 0x000000010a0a7824 */ /* 0x008fe200078e0209 */
[----:B------:R-:W-:Y:S01]  /*14c0*/  LEA R5, R6, UR4, 0x3 ;  /* 0x0000000406057c11 */ /* 0x000fe2000f8e18ff */
[----:B------:R-:W-:Y:S01]  /*14d0*/  IMAD.MOV.U32 R4, RZ, RZ, R26 ;  /* 0x000000ffff047224 */ /* 0x000fe200078e001a */
[----:B------:R-:W-:Y:S01]  /*14e0*/  LEA.HI R8, R8, R8, RZ, 0x1b ;  /* 0x0000000808087211 */ /* 0x000fe200078fd8ff */
[----:B----4-:R-:W-:Y:S01]  /*14f0*/  IMAD.IADD R12, R12, 0x1, R11 ;  /* 0x000000010c0c7824 */ /* 0x010fe200078e020b */
[----:B------:R-:W-:Y:S01]  /*1500*/  LEA.HI R10, R10, R10, RZ, 0x1b ;  /* 0x0000000a0a0a7211 */ /* 0x000fe200078fd8ff */
[----:B-----5:R-:W-:Y:S01]  /*1510*/  IMAD.IADD R14, R14, 0x1, R13 ;  /* 0x000000010e0e7824 */ /* 0x020fe200078e020d */
[----:B------:R-:W-:-:S02]  /*1520*/  LEA R7, R8, UR4, 0x3 ;  /* 0x0000000408077c11 */ /* 0x000fc4000f8e18ff */
[----:B------:R-:W-:Y:S01]  /*1530*/  LEA.HI R12, R12, R12, RZ, 0x1b ;  /* 0x0000000c0c0c7211 */ /* 0x000fe200078fd8ff */
[----:B------:R-:W-:Y:S01]  /*1540*/  IMAD.IADD R40, R40, 0x1, R15 ;  /* 0x0000000128287824 */ /* 0x000fe200078e020f */
[----:B------:R-:W-:Y:S02]  /*1550*/  LEA.HI R14, R14, R14, RZ, 0x1b ;  /* 0x0000000e0e0e7211 */ /* 0x000fe400078fd8ff */
[----:B------:R-:W-:Y:S01]  /*1560*/  LEA R9, R10, UR4, 0x3 ;  /* 0x000000040a097c11 */ /* 0x000fe2000f8e18ff */
[----:B------:R-:W-:Y:S01]  /*1570*/  IMAD.IADD R42, R42, 0x1, R41 ;  /* 0x000000012a2a7824 */ /* 0x000fe200078e0229 */
[----:B------:R-:W-:Y:S02]  /*1580*/  LEA.HI R40, R40, R40, RZ, 0x1b ;  /* 0x0000002828287211 */ /* 0x000fe400078fd8ff */
[----:B------:R-:W-:Y:S02]  /*1590*/  LEA R11, R12, UR4, 0x3 ;  /* 0x000000040c0b7c11 */ /* 0x000fe4000f8e18ff */
[----:B------:R-:W-:Y:S01]  /*15a0*/  LEA.HI R42, R42, R42, RZ, 0x1b ;  /* 0x0000002a2a2a7211 */ /* 0x000fe200078fd8ff */
[----:B------:R0:W-:Y:S04]  /*15b0*/  STS.64 [R3], R38 ;  /* 0x0000002603007388 */ /* 0x0001e80000000a00 */
[----:B------:R1:W-:Y:S04]  /*15c0*/  STS.64 [R5], R36 ;  /* 0x0000002405007388 */ /* 0x0003e80000000a00 */
[----:B------:R2:W-:Y:S01]  /*15d0*/  STS.64 [R7], R34 ;  /* 0x0000002207007388 */ /* 0x0005e20000000a00 */
[----:B0-----:R-:W-:-:S03]  /*15e0*/  LEA R3, R14, UR4, 0x3 ;  /* 0x000000040e037c11 */ /* 0x001fc6000f8e18ff */
[----:B------:R0:W-:Y:S01]  /*15f0*/  STS.64 [R9], R32 ;  /* 0x0000002009007388 */ /* 0x0001e20000000a00 */
[----:B-1----:R-:W-:-:S03]  /*1600*/  IMAD.SHL.U32 R5, R2, 0x8, RZ ;  /* 0x0000000802057824 */ /* 0x002fc600078e00ff */
[----:B------:R-:W-:Y:S01]  /*1610*/  STS.64 [R11], R30 ;  /* 0x0000001e0b007388 */ /* 0x000fe20000000a00 */
[----:B--2---:R-:W-:-:S03]  /*1620*/  LEA R7, R40, UR4, 0x3 ;  /* 0x0000000428077c11 */ /* 0x004fc6000f8e18ff */
[----:B------:R-:W-:Y:S01]  /*1630*/  STS.64 [R3], R28 ;  /* 0x0000001c03007388 */ /* 0x000fe20000000a00 */
[----:B------:R-:W-:Y:S01]  /*1640*/  LEA.HI R6, R2, R5, RZ, 0x1e ;  /* 0x0000000502067211 */ /* 0x000fe200078ff0ff */
[----:B------:R-:W-:Y:S01]  /*1650*/  IMAD.MOV.U32 R5, RZ, RZ, R27 ;  /* 0x000000ffff057224 */ /* 0x000fe200078e001b */
[----:B0-----:R-:W-:Y:S02]  /*1660*/  LEA R9, R42, UR4, 0x3 ;  /* 0x000000042a097c11 */ /* 0x001fe4000f8e18ff */
[----:B------:R-:W-:Y:S02]  /*1670*/  LEA R6, R6, UR4, 0x3 ;  /* 0x0000000406067c11 */ /* 0x000fe4000f8e18ff */
[----:B------:R0:W-:Y:S02]  /*1680*/  STS.64 [R7], R4 ;  /* 0x0000000407007388 */ /* 0x0001e40000000a00 */
[----:B0-----:R-:W-:Y:S02]  /*1690*/  IMAD.MOV.U32 R4, RZ, RZ, R24 ;  /* 0x000000ffff047224 */ /* 0x001fe400078e0018 */
[----:B------:R-:W-:-:S05]  /*16a0*/  IMAD.MOV.U32 R5, RZ, RZ, R25 ;  /* 0x000000ffff057224 */ /* 0x000fca00078e0019 */
[----:B------:R0:W-:Y:S01]  /*16b0*/  STS.64 [R9], R4 ;  /* 0x0000000409007388 */ /* 0x0001e20000000a00 */
[----:B------:R-:W-:Y:S06]  /*16c0*/  BAR.SYNC.DEFER_BLOCKING 0x0 ;  /* 0x0000000000007b1d */ /* 0x000fec0000010000 */
[----:B------:R0:W1:Y:S04]  /*16d0*/  LDS.64 R38, [R6] ;  /* 0x0000000006267984 */ /* 0x0000680000000a00 */
[----:B------:R0:W2:Y:S04]  /*16e0*/  LDS.64 R36, [R55+0x8] ;  /* 0x0000080037247984 */ /* 0x0000a80000000a00 */
[----:B------:R0:W3:Y:S04]  /*16f0*/  LDS.64 R34, [R55+0x10] ;  /* 0x0000100037227984 */ /* 0x0000e80000000a00 */
[----:B------:R0:W4:Y:S04]  /*1700*/  LDS.64 R32, [R55+0x18] ;  /* 0x0000180037207984 */ /* 0x0001280000000a00 */
[----:B------:R0:W0:Y:S04]  /*1710*/  LDS.64 R30, [R55+0x20] ;  /* 0x00002000371e7984 */ /* 0x0000280000000a00 */
[----:B------:R0:W0:Y:S04]  /*1720*/  LDS.64 R28, [R55+0x28] ;  /* 0x00002800371c7984 */ /* 0x0000280000000a00 */
[----:B------:R0:W0:Y:S04]  /*1730*/  LDS.64 R26, [R55+0x30] ;  /* 0x00003000371a7984 */ /* 0x0000280000000a00 */
[----:B------:R0:W0:Y:S01]  /*1740*/  LDS.64 R24, [R55+0x38] ;  /* 0x0000380037187984 */ /* 0x0000220000000a00 */
[----:B------:R-:W-:Y:S06]  /*1750*/  @!P0 BAR.SYNC.DEFER_BLOCKING 0x0 ;  /* 0x0000000000008b1d */ /* 0x000fec0000010000 */
[----:B------:R-:W-:Y:S05]  /*1760*/  @!P0 BRA `(.L_x_1) ;  /* 0xffffffec00508947 */ /* 0x000fea000383ffff */
[----:B-1----:R-:W-:Y:S01]  /*1770*/  ISETP.GT.U32.AND P0, PT, R38, -0x1, PT ;  /* 0xffffffff2600780c */ /* 0x002fe20003f04070 */
[----:B0-----:R-:W-:Y:S01]  /*1780*/  IMAD.MOV.U32 R6, RZ, RZ, -0x1 ;  /* 0xffffffffff067424 */ /* 0x001fe200078e00ff */
[----:B--2---:R-:W-:Y:S02]  /*1790*/  ISETP.GT.U32.AND P1, PT, R36, -0x1, PT ;  /* 0xffffffff2400780c */ /* 0x004fe40003f24070 */
[----:B------:R-:W-:Y:S02]  /*17a0*/  ISETP.GT.AND.EX P0, PT, R39, -0x1, PT, P0 ;  /* 0xffffffff2700780c */ /* 0x000fe40003f04300 */
[----:B---3--:R-:W-:Y:S02]  /*17b0*/  ISETP.GT.U32.AND P2, PT, R34, -0x1, PT ;  /* 0xffffffff2200780c */ /* 0x008fe40003f44070 */
[----:B------:R-:W-:Y:S02]  /*17c0*/  SEL R3, RZ, 0xffffffff, !P0 ;  /* 0xffffffffff037807 */ /* 0x000fe40004000000 */
[----:B------:R-:W-:-:S02]  /*17d0*/  SEL R0, R6, 0x80000000, P0 ;  /* 0x8000000006007807 */ /* 0x000fc40000000000 */
[----:B------:R-:W-:Y:S02]  /*17e0*/  ISETP.GT.AND.EX P0, PT, R37, -0x1, PT, P1 ;  /* 0xffffffff2500780c */ /* 0x000fe40003f04310 */
[----:B------:R-:W-:Y:S02]  /*17f0*/  ISETP.GT.AND.EX P1, PT, R35, -0x1, PT, P2 ;  /* 0xffffffff2300780c */ /* 0x000fe40003f24320 */
[----:B------:R-:W-:Y:S02]  /*1800*/  LOP3.LUT R38, R3, R38, RZ, 0x3c, !PT ;  /* 0x0000002603267212 */ /* 0x000fe400078e3cff */
[----:B------:R-:W-:Y:S02]  /*1810*/  LOP3.LUT R39, R0, R39, RZ, 0x3c, !PT ;  /* 0x0000002700277212 */ /* 0x000fe400078e3cff */
[----:B------:R-:W-:Y:S02]  /*1820*/  SEL R3, RZ, 0xffffffff, !P1 ;  /* 0xffffffffff037807 */ /* 0x000fe40004800000 */
[----:B------:R-:W-:-:S02]  /*1830*/  SEL R5, RZ, 0xffffffff, !P0 ;  /* 0xffffffffff057807 */ /* 0x000fc40004000000 */
[----:B------:R-:W-:Y:S02]  /*1840*/  SEL R0, R6, 0x80000000, P0 ;  /* 0x8000000006007807 */ /* 0x000fe40000000000 */
[----:B----4-:R-:W-:Y:S02]  /*1850*/  ISETP.GT.U32.AND P0, PT, R32, -0x1, PT ;  /* 0xffffffff2000780c */ /* 0x010fe40003f04070 */
[----:B------:R-:W-:Y:S02]  /*1860*/  LOP3.LUT R34, R3, R34, RZ, 0x3c, !PT ;  /* 0x0000002203227212 */ /* 0x000fe400078e3cff */
[----:B------:R-:W-:Y:S01]  /*1870*/  ISETP.GT.AND.EX P0, PT, R33, -0x1, PT, P0 ;  /* 0xffffffff2100780c */ /* 0x000fe20003f04300 */
[----:B------:R-:W0:Y:S01]  /*1880*/  LDC.64 R2, c[0x0][0x388] ;  /* 0x0000e200ff027b82 */ /* 0x000e220000000a00 */
[----:B------:R-:W-:Y:S02]  /*1890*/  ISETP.GT.U32.AND P2, PT, R30, -0x1, PT ;  /* 0xffffffff1e00780c */ /* 0x000fe40003f44070 */
[----:B------:R-:W-:-:S02]  /*18a0*/  LOP3.LUT R36, R5, R36, RZ, 0x3c, !PT ;  /* 0x0000002405247212 */ /* 0x000fc400078e3cff */
[----:B------:R-:W-:Y:S02]  /*18b0*/  LOP3.LUT R37, R0, R37, RZ, 0x3c, !PT ;  /* 0x0000002500257212 */ /* 0x000fe400078e3cff */
[----:B------:R-:W-:Y:S02]  /*18c0*/  SEL R5, RZ, 0xffffffff, !P0 ;  /* 0xffffffffff057807 */ /* 0x000fe40004000000 */
[C---:B------:R-:W-:Y:S02]  /*18d0*/  SEL R0, R6.reuse, 0x80000000, P0 ;  /* 0x8000000006007807 */ /* 0x040fe40000000000 */
[----:B------:R-:W-:Y:S02]  /*18e0*/  SEL R4, R6, 0x80000000, P1 ;  /* 0x8000000006047807 */ /* 0x000fe40000800000 */
[----:B------:R-:W-:Y:S02]  /*18f0*/  ISETP.GT.AND.EX P0, PT, R31, -0x1, PT, P2 ;  /* 0xffffffff1f00780c */ /* 0x000fe40003f04320 */
[----:B------:R-:W-:-:S02]  /*1900*/  ISETP.GT.U32.AND P1, PT, R28, -0x1, PT ;  /* 0xffffffff1c00780c */ /* 0x000fc40003f24070 */
[----:B------:R-:W-:Y:S02]  /*1910*/  ISETP.GT.U32.AND P2, PT, R26, -0x1, PT ;  /* 0xffffffff1a00780c */ /* 0x000fe40003f44070 */
[----:B------:R-:W-:Y:S02]  /*1920*/  LOP3.LUT R32, R5, R32, RZ, 0x3c, !PT ;  /* 0x0000002005207212 */ /* 0x000fe400078e3cff */
[----:B------:R-:W-:Y:S02]  /*1930*/  LOP3.LUT R33, R0, R33, RZ, 0x3c, !PT ;  /* 0x0000002100217212 */ /* 0x000fe400078e3cff */
[----:B------:R-:W-:Y:S01]  /*1940*/  SEL R5, RZ, 0xffffffff, !P0 ;  /* 0xffffffffff057807 */ /* 0x000fe20004000000 */
[----:B0-----:R-:W-:Y:S01]  /*1950*/  IMAD.WIDE R56, R56, 0x8, R2 ;  /* 0x0000000838387825 */ /* 0x001fe200078e0202 */
[----:B------:R-:W-:Y:S02]  /*1960*/  SEL R0, R6, 0x80000000, P0 ;  /* 0x8000000006007807 */ /* 0x000fe40000000000 */
[----:B------:R-:W-:-:S02]  /*1970*/  ISETP.GT.AND.EX P0, PT, R29, -0x1, PT, P1 ;  /* 0xffffffff1d00780c */ /* 0x000fc40003f04310 */
[----:B------:R-:W-:Y:S01]  /*1980*/  ISETP.GT.AND.EX P1, PT, R27, -0x1, PT, P2 ;  /* 0xffffffff1b00780c */ /* 0x000fe20003f24320 */
[----:B------:R-:W-:Y:S01]  /*1990*/  STG.E.64 desc[UR6][R56.64], R38 ;  /* 0x0000002638007986 */ /* 0x000fe2000c101b06 */
[----:B------:R-:W-:Y:S02]  /*19a0*/  ISETP.GT.U32.AND P2, PT, R24, -0x1, PT ;  /* 0xffffffff1800780c */ /* 0x000fe40003f44070 */
[----:B------:R-:W-:Y:S01]  /*19b0*/  LOP3.LUT R30, R5, R30, RZ, 0x3c, !PT ;  /* 0x0000001e051e7212 */ /* 0x000fe200078e3cff */
[----:B------:R-:W-:Y:S01]  /*19c0*/  STG.E.64 desc[UR6][R56.64+0x8], R36 ;  /* 0x0000082438007986 */ /* 0x000fe2000c101b06 */
[----:B------:R-:W-:Y:S02]  /*19d0*/  LOP3.LUT R31, R0, R31, RZ, 0x3c, !PT ;  /* 0x0000001f001f7212 */ /* 0x000fe400078e3cff */
[----:B------:R-:W-:Y:S01]  /*19e0*/  SEL R7, RZ, 0xffffffff, !P0 ;  /* 0xffffffffff077807 */ /* 0x000fe20004000000 */
[----:B------:R-:W-:Y:S01]  /*19f0*/  STG.E.64 desc[UR6][R56.64+0x18], R32 ;  /* 0x0000182038007986 */ /* 0x000fe2000c101b06 */
[----:B------:R-:W-:-:S02]  /*1a00*/  SEL R0, R6, 0x80000000, P0 ;  /* 0x8000000006007807 */ /* 0x000fc40000000000 */
[----:B------:R-:W-:Y:S01]  /*1a10*/  SEL R5, RZ, 0xffffffff, !P1 ;  /* 0xffffffffff057807 */ /* 0x000fe20004800000 */
[----:B------:R-:W-:Y:S01]  /*1a20*/  STG.E.64 desc[UR6][R56.64+0x20], R30 ;  /* 0x0000201e38007986 */ /* 0x000fe2000c101b06 */
[----:B------:R-:W-:Y:S02]  /*1a30*/  ISETP.GT.AND.EX P0, PT, R25, -0x1, PT, P2 ;  /* 0xffffffff1900780c */ /* 0x000fe40003f04320 */
[----:B------:R-:W-:Y:S02]  /*1a40*/  LOP3.LUT R35, R4, R35, RZ, 0x3c, !PT ;  /* 0x0000002304237212 */ /* 0x000fe400078e3cff */
[----:B------:R-:W-:Y:S02]  /*1a50*/  LOP3.LUT R29, R0, R29, RZ, 0x3c, !PT ;  /* 0x0000001d001d7212 */ /* 0x000fe400078e3cff */
[----:B------:R-:W-:Y:S01]  /*1a60*/  LOP3.LUT R26, R5, R26, RZ, 0x3c, !PT ;  /* 0x0000001a051a7212 */ /* 0x000fe200078e3cff */
[----:B------:R-:W-:Y:S01]  /*1a70*/  STG.E.64 desc[UR6][R56.64+0x10], R34 ;  /* 0x0000102238007986 */ /* 0x000fe2000c101b06 */
[----:B------:R-:W-:-:S02]  /*1a80*/  SEL R4, R6, 0x80000000, P1 ;  /* 0x8000000006047807 */ /* 0x000fc40000800000 */
[----:B------:R-:W-:Y:S02]  /*1a90*/  SEL R5, RZ, 0xffffffff, !P0 ;  /* 0xffffffffff057807 */ /* 0x000fe40004000000 */
[----:B------:R-:W-:Y:S02]  /*1aa0*/  SEL R0, R6, 0x80000000, P0 ;  /* 0x8000000006007807 */ /* 0x000fe40000000000 */
[----:B------:R-:W-:Y:S02]  /*1ab0*/  LOP3.LUT R28, R7, R28, RZ, 0x3c, !PT ;  /* 0x0000001c071c7212 */ /* 0x000fe400078e3cff */
[----:B------:R-:W-:Y:S02]  /*1ac0*/  LOP3.LUT R27, R4, R27, RZ, 0x3c, !PT ;  /* 0x0000001b041b7212 */ /* 0x000fe400078e3cff */
[----:B------:R-:W-:Y:S01]  /*1ad0*/  LOP3.LUT R24, R5, R24, RZ, 0x3c, !PT ;  /* 0x0000001805187212 */ /* 0x000fe200078e3cff */
[----:B------:R-:W-:Y:S01]  /*1ae0*/  STG.E.64 desc[UR6][R56.64+0x28], R28 ;  /* 0x0000281c38007986 */ /* 0x000fe2000c101b06 */
[----:B------:R-:W-:-:S03]  /*1af0*/  LOP3.LUT R25, R0, R25, RZ, 0x3c, !PT ;  /* 0x0000001900197212 */ /* 0x000fc600078e3cff */
[----:B------:R-:W-:Y:S04]  /*1b00*/  STG.E.64 desc[UR6][R56.64+0x30], R26 ;  /* 0x0000301a38007986 */ /* 0x000fe8000c101b06 */
[----:B------:R-:W-:Y:S01]  /*1b10*/  STG.E.64 desc[UR6][R56.64+0x38], R24 ;  /* 0x0000381838007986 */ /* 0x000fe2000c101b06 */
[----:B------:R-:W-:Y:S05]  /*1b20*/  EXIT ;  /* 0x000000000000794d */ /* 0x000fea0003800000 */
.L_x_2:
        /* <DEDUP_REMOVED lines=13> */
.L_x_4:


//--------------------- .nv.shared.reserved.0     --------------------------
	.section	.nv.shared.reserved.0,"aw",@nobits
	.weak		__nv_reservedSMEM_offset_0_alias
	.size		__nv_reservedSMEM_offset_0_alias, 0, 64
	.other		__nv_reservedSMEM_offset_0_alias,@"STO_CUDA_RESERVED_SHARED STV_DEFAULT"
__nv_reservedSMEM_offset_0_alias:
	.zero		0
	.zero		64


//--------------------- .nv.global                --------------------------
	.section	.nv.global,"aw",@nobits
.nv.global:
	.type		_ZN30_INTERNAL_47e1909d_4_k_cu_main6thrust24THRUST_300001_SM_1000_NS12placeholders2_5E,@object
	.size		_ZN30_INTERNAL_47e1909d_4_k_cu_main6thrust24THRUST_300001_SM_1000_NS12placeholders2_5E,(_ZN30_INTERNAL_47e1909d_4_k_cu_main4cuda3std3__45__cpo6cbeginE - _ZN30_INTERNAL_47e1909d_4_k_cu_main6thrust24THRUST_300001_SM_1000_NS12placeholders2_5E)
_ZN30_INTERNAL_47e1909d_4_k_cu_main6thrust24THRUST_300001_SM_1000_NS12placeholders2_5E:
	.zero		1
	.type		_ZN30_INTERNAL_47e1909d_4_k_cu_main4cuda3std3__45__cpo6cbeginE,@object
	.size		_ZN30_INTERNAL_47e1909d_4_k_cu_main4cuda3std3__45__cpo6cbeginE,(_ZN30_INTERNAL_47e1909d_4_k_cu_main4cuda3std6ranges3__45__cpo6cbeginE - _ZN30_INTERNAL_47e1909d_4_k_cu_main4cuda3std3__45__cpo6cbeginE)
_ZN30_INTERNAL_47e1909d_4_k_cu_main4cuda3std3__45__cpo6cbeginE:
	.zero		1
	.type		_ZN30_INTERNAL_47e1909d_4_k_cu_main4cuda3std6ranges3__45__cpo6cbeginE,@object
	.size		_ZN30_INTERNAL_47e1909d_4_k_cu_main4cuda3std6ranges3__45__cpo6cbeginE,(_ZN30_INTERNAL_47e1909d_4_k_cu_main4cuda3std3__48in_placeE - _ZN30_INTERNAL_47e1909d_4_k_cu_main4cuda3std6ranges3__45__cpo6cbeginE)
_ZN30_INTERNAL_47e1909d_4_k_cu_main4cuda3std6ranges3__45__cpo6cbeginE:
	.zero		1
	.type		_ZN30_INTERNAL_47e1909d_4_k_cu_main4cuda3std3__48in_placeE,@object
	.size		_ZN30_INTERNAL_47e1909d_4_k_cu_main4cuda3std3__48in_placeE,(_ZN30_INTERNAL_47e1909d_4_k_cu_main4cuda3std6ranges3__45__cpo4sizeE - _ZN30_INTERNAL_47e1909d_4_k_cu_main4cuda3std3__48in_placeE)
_ZN30_INTERNAL_47e1909d_4_k_cu_main4cuda3std3__48in_placeE:
	.zero		1
	.type		_ZN30_INTERNAL_47e1909d_4_k_cu_main4cuda3std6ranges3__45__cpo4sizeE,@object
	.size		_ZN30_INTERNAL_47e1909d_4_k_cu_main4cuda3std6ranges3__45__cpo4sizeE,(_ZN30_INTERNAL_47e1909d_4_k_cu_main6thrust24THRUST_300001_SM_1000_NS12placeholders2_9E - _ZN30_INTERNAL_47e1909d_4_k_cu_main4cuda3std6ranges3__45__cpo4sizeE)
_ZN30_INTERNAL_47e1909d_4_k_cu_main4cuda3std6ranges3__45__cpo4sizeE:
	.zero		1
	.type		_ZN30_INTERNAL_47e1909d_4_k_cu_main6thrust24THRUST_300001_SM_1000_NS12placeholders2_9E,@object
	.size		_ZN30_INTERNAL_47e1909d_4_k_cu_main6thrust24THRUST_300001_SM_1000_NS12placeholders2_9E,(_ZN30_INTERNAL_47e1909d_4_k_cu_main4cuda3std3__45__cpo7crbeginE - _ZN30_INTERNAL_47e1909d_4_k_cu_main6thrust24THRUST_300001_SM_1000_NS12placeholders2_9E)
_ZN30_INTERNAL_47e1909d_4_k_cu_main6thrust24THRUST_300001_SM_1000_NS12placeholders2_9E:
	.zero		1
	.type		_ZN30_INTERNAL_47e1909d_4_k_cu_main4cuda3std3__45__cpo7crbeginE,@object
	.size		_ZN30_INTERNAL_47e1909d_4_k_cu_main4cuda3std3__45__cpo7crbeginE,(_ZN30_INTERNAL_47e1909d_4_k_cu_main4cuda3std6ranges3__45__cpo4nextE - _ZN30_INTERNAL_47e1909d_4_k_cu_main4cuda3std3__45__cpo7crbeginE)
_ZN30_INTERNAL_47e1909d_4_k_cu_main4cuda3std3__45__cpo7crbeginE:
	.zero		1
	.type		_ZN30_INTERNAL_47e1909d_4_k_cu_main4cuda3std6ranges3__45__cpo4nextE,@object
	.size		_ZN30_INTERNAL_47e1909d_4_k_cu_main4cuda3std6ranges3__45__cpo4nextE,(_ZN30_INTERNAL_47e1909d_4_k_cu_main4cuda3std6ranges3__45__cpo4swapE - _ZN30_INTERNAL_47e1909d_4_k_cu_main4cuda3std6ranges3__45__cpo4nextE)
_ZN30_INTERNAL_47e1909d_4_k_cu_main4cuda3std6ranges3__45__cpo4nextE:
	.zero		1
	.type		_ZN30_INTERNAL_47e1909d_4_k_cu_main4cuda3std6ranges3__45__cpo4swapE,@object
	.size		_ZN30_INTERNAL_47e1909d_4_k_cu_main4cuda3std6ranges3__45__cpo4swapE,(_ZN30_INTERNAL_47e1909d_4_k_cu_main6thrust24THRUST_300001_SM_1000_NS12placeholders2_1E - _ZN30_INTERNAL_47e1909d_4_k_cu_main4cuda3std6ranges3__45__cpo4swapE)
_ZN30_INTERNAL_47e1909d_4_k_cu_main4cuda3std6ranges3__45__cpo4swapE:
	.zero		1
	.type		_ZN30_INTERNAL_47e1909d_4_k_cu_main6thrust24THRUST_300001_SM_1000_NS12placeholders2_1E,@object
	.size		_ZN30_INTERNAL_47e1909d_4_k_cu_main6thrust24THRUST_300001_SM_1000_NS12placeholders2_1E,(_ZN30_INTERNAL_47e1909d_4_k_cu_main6thrust24THRUST_300001_SM_1000_NS12placeholders2_3E - _ZN30_INTERNAL_47e1909d_4_k_cu_main6thrust24THRUST_300001_SM_1000_NS12placeholders2_1E)
_ZN30_INTERNAL_47e1909d_4_k_cu_main6thrust24THRUST_300001_SM_1000_NS12placeholders2_1E:
	.zero		1
	.type		_ZN30_INTERNAL_47e1909d_4_k_cu_main6thrust24THRUST_300001_SM_1000_NS12placeholders2_3E,@object
	.size		_ZN30_INTERNAL_47e1909d_4_k_cu_main6thrust24THRUST_300001_SM_1000_NS12placeholders2_3E,(_ZN30_INTERNAL_47e1909d_4_k_cu_main4cuda3std3__45__cpo5beginE - _ZN30_INTERNAL_47e1909d_4_k_cu_main6thrust24THRUST_300001_SM_1000_NS12placeholders2_3E)
_ZN30_INTERNAL_47e1909d_4_k_cu_main6thrust24THRUST_300001_SM_1000_NS12placeholders2_3E:
	.zero		1
	.type		_ZN30_INTERNAL_47e1909d_4_k_cu_main4cuda3std3__45__cpo5beginE,@object
	.size		_ZN30_INTERNAL_47e1909d_4_k_cu_main4cuda3std3__45__cpo5beginE,(_ZN30_INTERNAL_47e1909d_4_k_cu_main4cuda3std6ranges3__45__cpo5beginE - _ZN30_INTERNAL_47e1909d_4_k_cu_main4cuda3std3__45__cpo5beginE)
_ZN30_INTERNAL_47e1909d_4_k_cu_main4cuda3std3__45__cpo5beginE:
	.zero		1
	.type		_ZN30_INTERNAL_47e1909d_4_k_cu_main4cuda3std6ranges3__45__cpo5beginE,@object
	.size		_ZN30_INTERNAL_47e1909d_4_k_cu_main4cuda3std6ranges3__45__cpo5beginE,(_ZN30_INTERNAL_47e1909d_4_k_cu_main4cuda3std3__432_GLOBAL__N__47e1909d_4_k_cu_main6ignoreE - _ZN30_INTERNAL_47e1909d_4_k_cu_main4cuda3std6ranges3__45__cpo5beginE)
_ZN30_INTERNAL_47e1909d_4_k_cu_main4cuda3std6ranges3__45__cpo5beginE:
	.zero		1
	.type		_ZN30_INTERNAL_47e1909d_4_k_cu_main4cuda3std3__432_GLOBAL__N__47e1909d_4_k_cu_main6ignoreE,@object
	.size		_ZN30_INTERNAL_47e1909d_4_k_cu_main4cuda3std3__432_GLOBAL__N__47e1909d_4_k_cu_main6ignoreE,(_ZN30_INTERNAL_47e1909d_4_k_cu_main4cuda3std6ranges3__45__cpo4dataE - _ZN30_INTERNAL_47e1909d_4_k_cu_main4cuda3std3__432_GLOBAL__N__47e1909d_4_k_cu_main6ignoreE)
_ZN30_INTERNAL_47e1909d_4_k_cu_main4cuda3std3__432_GLOBAL__N__47e1909d_4_k_cu_main6ignoreE:
	.zero		1
	.type		_ZN30_INTERNAL_47e1909d_4_k_cu_main4cuda3std6ranges3__45__cpo4dataE,@object
	.size		_ZN30_INTERNAL_47e1909d_4_k_cu_main4cuda3std6ranges3__45__cpo4dataE,(_ZN30_INTERNAL_47e1909d_4_k_cu_main6thrust24THRUST_300001_SM_1000_NS12placeholders2_7E - _ZN30_INTERNAL_47e1909d_4_k_cu_main4cuda3std6ranges3__45__cpo4dataE)
_ZN30_INTERNAL_47e1909d_4_k_cu_main4cuda3std6ranges3__45__cpo4dataE:
	.zero		1
	.type		_ZN30_INTERNAL_47e1909d_4_k_cu_main6thrust24THRUST_300001_SM_1000_NS12placeholders2_7E,@object
	.size		_ZN30_INTERNAL_47e1909d_4_k_cu_main6thrust24THRUST_300001_SM_1000_NS12placeholders2_7E,(_ZN30_INTERNAL_47e1909d_4_k_cu_main4cuda3std3__45__cpo6rbeginE - _ZN30_INTERNAL_47e1909d_4_k_cu_main6thrust24THRUST_300001_SM_1000_NS12placeholders2_7E)
_ZN30_INTERNAL_47e1909d_4_k_cu_main6thrust24THRUST_300001_SM_1000_NS12placeholders2_7E:
	.zero		1
	.type		_ZN30_INTERNAL_47e1909d_4_k_cu_main4cuda3std3__45__cpo6rbeginE,@object
	.size		_ZN30_INTERNAL_47e1909d_4_k_cu_main4cuda3std3__45__cpo6rbeginE,(_ZN30_INTERNAL_47e1909d_4_k_cu_main4cuda3std6ranges3__45__cpo7advanceE - _ZN30_INTERNAL_47e1909d_4_k_cu_main4cuda3std3__45__cpo6rbeginE)
_ZN30_INTERNAL_47e1909d_4_k_cu_main4cuda3std3__45__cpo6rbeginE:
	.zero		1
	.type		_ZN30_INTERNAL_47e1909d_4_k_cu_main4cuda3std6ranges3__45__cpo7advanceE,@object
	.size		_ZN30_INTERNAL_47e1909d_4_k_cu_main4cuda3std6ranges3__45__cpo7advanceE,(_ZN30_INTERNAL_47e1909d_4_k_cu_main4cuda3std3__47nulloptE - _ZN30_INTERNAL_47e1909d_4_k_cu_main4cuda3std6ranges3__45__cpo7advanceE)
_ZN30_INTERNAL_47e1909d_4_k_cu_main4cuda3std6ranges3__45__cpo7advanceE:
	.zero		1
	.type		_ZN30_INTERNAL_47e1909d_4_k_cu_main4cuda3std3__47nulloptE,@object
	.size		_ZN30_INTERNAL_47e1909d_4_k_cu_main4cuda3std3__47nulloptE,(_ZN30_INTERNAL_47e1909d_4_k_cu_main4cuda3std6ranges3__45__cpo8distanceE - _ZN30_INTERNAL_47e1909d_4_k_cu_main4cuda3std3__47nulloptE)
_ZN30_INTERNAL_47e1909d_4_k_cu_main4cuda3std3__47nulloptE:
	.zero		1
	.type		_ZN30_INTERNAL_47e1909d_4_k_cu_main4cuda3std6ranges3__45__cpo8distanceE,@object
	.size		_ZN30_INTERNAL_47e1909d_4_k_cu_main4cuda3std6ranges3__45__cpo8distanceE,(_ZN30_INTERNAL_47e1909d_4_k_cu_main6thrust24THRUST_300001_SM_1000_NS12placeholders2_6E - _ZN30_INTERNAL_47e1909d_4_k_cu_main4cuda3std6ranges3__45__cpo8distanceE)
_ZN30_INTERNAL_47e1909d_4_k_cu_main4cuda3std6ranges3__45__cpo8distanceE:
	.zero		1
	.type		_ZN30_INTERNAL_47e1909d_4_k_cu_main6thrust24THRUST_300001_SM_1000_NS12placeholders2_6E,@object
	.size		_ZN30_INTERNAL_47e1909d_4_k_cu_main6thrust24THRUST_300001_SM_1000_NS12placeholders2_6E,(_ZN30_INTERNAL_47e1909d_4_k_cu_main4cuda3std3__45__cpo4cendE - _ZN30_INTERNAL_47e1909d_4_k_cu_main6thrust24THRUST_300001_SM_1000_NS12placeholders2_6E)
_ZN30_INTERNAL_47e1909d_4_k_cu_main6thrust24THRUST_300001_SM_1000_NS12placeholders2_6E:
	.zero		1
	.type		_ZN30_INTERNAL_47e1909d_4_k_cu_main4cuda3std3__45__cpo4cendE,@object
	.size		_ZN30_INTERNAL_47e1909d_4_k_cu_main4cuda3std3__45__cpo4cendE,(_ZN30_INTERNAL_47e1909d_4_k_cu_main4cuda3std6ranges3__45__cpo4cendE - _ZN30_INTERNAL_47e1909d_4_k_cu_main4cuda3std3__45__cpo4cendE)
_ZN30_INTERNAL_47e1909d_4_k_cu_main4cuda3std3__45__cpo4cendE:
	.zero		1
	.type		_ZN30_INTERNAL_47e1909d_4_k_cu_main4cuda3std6ranges3__45__cpo4cendE,@object
	.size		_ZN30_INTERNAL_47e1909d_4_k_cu_main4cuda3std6ranges3__45__cpo4cendE,(_ZN30_INTERNAL_47e1909d_4_k_cu_main4cuda3std3__420unreachable_sentinelE - _ZN30_INTERNAL_47e1909d_4_k_cu_main4cuda3std6ranges3__45__cpo4cendE)
_ZN30_INTERNAL_47e1909d_4_k_cu_main4cuda3std6ranges3__45__cpo4cendE:
	.zero		1
	.type		_ZN30_INTERNAL_47e1909d_4_k_cu_main4cuda3std3__420unreachable_sentinelE,@object
	.size		_ZN30_INTERNAL_47e1909d_4_k_cu_main4cuda3std3__420unreachable_sentinelE,(_ZN30_INTERNAL_47e1909d_4_k_cu_main4cuda3std6ranges3__45__cpo5ssizeE - _ZN30_INTERNAL_47e1909d_4_k_cu_main4cuda3std3__420unreachable_sentinelE)
_ZN30_INTERNAL_47e1909d_4_k_cu_main4cuda3std3__420unreachable_sentinelE:
	.zero		1
	.type		_ZN30_INTERNAL_47e1909d_4_k_cu_main4cuda3std6ranges3__45__cpo5ssizeE,@object
	.size		_ZN30_INTERNAL_47e1909d_4_k_cu_main4cuda3std6ranges3__45__cpo5ssizeE,(_ZN30_INTERNAL_47e1909d_4_k_cu_main6thrust24THRUST_300001_SM_1000_NS12placeholders3_10E - _ZN30_INTERNAL_47e1909d_4_k_cu_main4cuda3std6ranges3__45__cpo5ssizeE)
_ZN30_INTERNAL_47e1909d_4_k_cu_main4cuda3std6ranges3__45__cpo5ssizeE:
	.zero		1
	.type		_ZN30_INTERNAL_47e1909d_4_k_cu_main6thrust24THRUST_300001_SM_1000_NS12placeholders3_10E,@object
	.size		_ZN30_INTERNAL_47e1909d_4_k_cu_main6thrust24THRUST_300001_SM_1000_NS12placeholders3_10E,(_ZN30_INTERNAL_47e1909d_4_k_cu_main4cuda3std3__45__cpo5crendE - _ZN30_INTERNAL_47e1909d_4_k_cu_main6thrust24THRUST_300001_SM_1000_NS12placeholders3_10E)
_ZN30_INTERNAL_47e1909d_4_k_cu_main6thrust24THRUST_300001_SM_1000_NS12placeholders3_10E:
	.zero		1
	.type		_ZN30_INTERNAL_47e1909d_4_k_cu_main4cuda3std3__45__cpo5crendE,@object
	.size		_ZN30_INTERNAL_47e1909d_4_k_cu_main4cuda3std3__45__cpo5crendE,(_ZN30_INTERNAL_47e1909d_4_k_cu_main4cuda3std6ranges3__45__cpo4prevE - _ZN30_INTERNAL_47e1909d_4_k_cu_main4cuda3std3__45__cpo5crendE)
_ZN30_INTERNAL_47e1909d_4_k_cu_main4cuda3std3__45__cpo5crendE:
	.zero		1
	.type		_ZN30_INTERNAL_47e1909d_4_k_cu_main4cuda3std6ranges3__45__cpo4prevE,@object
	.size		_ZN30_INTERNAL_47e1909d_4_k_cu_main4cuda3std6ranges3__45__cpo4prevE,(_ZN30_INTERNAL_47e1909d_4_k_cu_main4cuda3std6ranges3__45__cpo9iter_moveE - _ZN30_INTERNAL_47e1909d_4_k_cu_main4cuda3std6ranges3__45__cpo4prevE)
_ZN30_INTERNAL_47e1909d_4_k_cu_main4cuda3std6ranges3__45__cpo4prevE:
	.zero		1
	.type		_ZN30_INTERNAL_47e1909d_4_k_cu_main4cuda3std6ranges3__45__cpo9iter_moveE,@object
	.size		_ZN30_INTERNAL_47e1909d_4_k_cu_main4cuda3std6ranges3__45__cpo9iter_moveE,(_ZN30_INTERNAL_47e1909d_4_k_cu_main6thrust24THRUST_300001_SM_1000_NS12placeholders2_2E - _ZN30_INTERNAL_47e1909d_4_k_cu_main4cuda3std6ranges3__45__cpo9iter_moveE)
_ZN30_INTERNAL_47e1909d_4_k_cu_main4cuda3std6ranges3__45__cpo9iter_moveE:
	.zero		1
	.type		_ZN30_INTERNAL_47e1909d_4_k_cu_main6thrust24THRUST_300001_SM_1000_NS12placeholders2_2E,@object
	.size		_ZN30_INTERNAL_47e1909d_4_k_cu_main6thrust24THRUST_300001_SM_1000_NS12placeholders2_2E,(_ZN30_INTERNAL_47e1909d_4_k_cu_main6thrust24THRUST_300001_SM_1000_NS12placeholders2_4E - _ZN30_INTERNAL_47e1909d_4_k_cu_main6thrust24THRUST_300001_SM_1000_NS12placeholders2_2E)
_ZN30_INTERNAL_47e1909d_4_k_cu_main6thrust24THRUST_300001_SM_1000_NS12placeholders2_2E:
	.zero		1
	.type		_ZN30_INTERNAL_47e1909d_4_k_cu_main6thrust24THRUST_300001_SM_1000_NS12placeholders2_4E,@object
	.size		_ZN30_INTERNAL_47e1909d_4_k_cu_main6thrust24THRUST_300001_SM_1000_NS12placeholders2_4E,(_ZN30_INTERNAL_47e1909d_4_k_cu_main4cuda3std3__45__cpo3endE - _ZN30_INTERNAL_47e1909d_4_k_cu_main6thrust24THRUST_300001_SM_1000_NS12placeholders2_4E)
_ZN30_INTERNAL_47e1909d_4_k_cu_main6thrust24THRUST_300001_SM_1000_NS12placeholders2_4E:
	.zero		1
	.type		_ZN30_INTERNAL_47e1909d_4_k_cu_main4cuda3std3__45__cpo3endE,@object
	.size		_ZN30_INTERNAL_47e1909d_4_k_cu_main4cuda3std3__45__cpo3endE,(_ZN30_INTERNAL_47e1909d_4_k_cu_main4cuda3std6ranges3__45__cpo3endE - _ZN30_INTERNAL_47e1909d_4_k_cu_main4cuda3std3__45__cpo3endE)
_ZN30_INTERNAL_47e1909d_4_k_cu_main4cuda3std3__45__cpo3endE:
	.zero		1
	.type		_ZN30_INTERNAL_47e1909d_4_k_cu_main4cuda3std6ranges3__45__cpo3endE,@object
	.size		_ZN30_INTERNAL_47e1909d_4_k_cu_main4cuda3std6ranges3__45__cpo3endE,(_ZN30_INTERNAL_47e1909d_4_k_cu_main4cuda3std3__419piecewise_constructE - _ZN30_INTERNAL_47e1909d_4_k_cu_main4cuda3std6ranges3__45__cpo3endE)
_ZN30_INTERNAL_47e1909d_4_k_cu_main4cuda3std6ranges3__45__cpo3endE:
	.zero		1
	.type		_ZN30_INTERNAL_47e1909d_4_k_cu_main4cuda3std3__419piecewise_constructE,@object
	.size		_ZN30_INTERNAL_47e1909d_4_k_cu_main4cuda3std3__419piecewise_constructE,(_ZN30_INTERNAL_47e1909d_4_k_cu_main4cuda3std6ranges3__45__cpo5cdataE - _ZN30_INTERNAL_47e1909d_4_k_cu_main4cuda3std3__419piecewise_constructE)
_ZN30_INTERNAL_47e1909d_4_k_cu_main4cuda3std3__419piecewise_constructE:
	.zero		1
	.type		_ZN30_INTERNAL_47e1909d_4_k_cu_main4cuda3std6ranges3__45__cpo5cdataE,@object
	.size		_ZN30_INTERNAL_47e1909d_4_k_cu_main4cuda3std6ranges3__45__cpo5cdataE,(_ZN30_INTERNAL_47e1909d_4_k_cu_main6thrust24THRUST_300001_SM_1000_NS12placeholders2_8E - _ZN30_INTERNAL_47e1909d_4_k_cu_main4cuda3std6ranges3__45__cpo5cdataE)
_ZN30_INTERNAL_47e1909d_4_k_cu_main4cuda3std6ranges3__45__cpo5cdataE:
	.zero		1
	.type		_ZN30_INTERNAL_47e1909d_4_k_cu_main6thrust24THRUST_300001_SM_1000_NS12placeholders2_8E,@object
	.size		_ZN30_INTERNAL_47e1909d_4_k_cu_main6thrust24THRUST_300001_SM_1000_NS12placeholders2_8E,(_ZN30_INTERNAL_47e1909d_4_k_cu_main4cuda3std3__45__cpo4rendE - _ZN30_INTERNAL_47e1909d_4_k_cu_main6thrust24THRUST_300001_SM_1000_NS12placeholders2_8E)
_ZN30_INTERNAL_47e1909d_4_k_cu_main6thrust24THRUST_300001_SM_1000_NS12placeholders2_8E:
	.zero		1
	.type		_ZN30_INTERNAL_47e1909d_4_k_cu_main4cuda3std3__45__cpo4rendE,@object
	.size		_ZN30_INTERNAL_47e1909d_4_k_cu_main4cuda3std3__45__cpo4rendE,(_ZN30_INTERNAL_47e1909d_4_k_cu_main4cuda3std6ranges3__45__cpo9iter_swapE - _ZN30_INTERNAL_47e1909d_4_k_cu_main4cuda3std3__45__cpo4rendE)
_ZN30_INTERNAL_47e1909d_4_k_cu_main4cuda3std3__45__cpo4rendE:
	.zero		1
	.type		_ZN30_INTERNAL_47e1909d_4_k_cu_main4cuda3std6ranges3__45__cpo9iter_swapE,@object
	.size		_ZN30_INTERNAL_47e1909d_4_k_cu_main4cuda3std6ranges3__45__cpo9iter_swapE,(_ZN30_INTERNAL_47e1909d_4_k_cu_main4cuda3std3__48unexpectE - _ZN30_INTERNAL_47e1909d_4_k_cu_main4cuda3std6ranges3__45__cpo9iter_swapE)
_ZN30_INTERNAL_47e1909d_4_k_cu_main4cuda3std6ranges3__45__cpo9iter_swapE:
	.zero		1
	.type		_ZN30_INTERNAL_47e1909d_4_k_cu_main4cuda3std3__48unexpectE,@object
	.size		_ZN30_INTERNAL_47e1909d_4_k_cu_main4cuda3std3__48unexpectE,(_ZN30_INTERNAL_47e1909d_4_k_cu_main6thrust24THRUST_300001_SM_1000_NS6system6detail10sequential3seqE - _ZN30_INTERNAL_47e1909d_4_k_cu_main4cuda3std3__48unexpectE)
_ZN30_INTERNAL_47e1909d_4_k_cu_main4cuda3std3__48unexpectE:
	.zero		1
	.type		_ZN30_INTERNAL_47e1909d_4_k_cu_main6thrust24THRUST_300001_SM_1000_NS6system6detail10sequential3seqE,@object
	.size		_ZN30_INTERNAL_47e1909d_4_k_cu_main6thrust24THRUST_300001_SM_1000_NS6system6detail10sequential3seqE,(.L_29 - _ZN30_INTERNAL_47e1909d_4_k_cu_main6thrust24THRUST_300001_SM_1000_NS6system6detail10sequential3seqE)
_ZN30_INTERNAL_47e1909d_4_k_cu_main6thrust24THRUST_300001_SM_1000_NS6system6detail10sequential3seqE:
	.zero		1
.L_29:


//--------------------- .nv.shared._Z4sortIdEvPKT_PS0_ --------------------------
	.section	.nv.shared._Z4sortIdEvPKT_PS0_,"aw",@nobits
	.sectionflags	@""
	.align	16
.nv.shared._Z4sortIdEvPKT_PS0_:
	.zero		34816


//--------------------- .nv.constant0._ZN3cub18CUB_300001_SM_10006detail11EmptyKernelIvEEvv --------------------------
	.section	.nv.constant0._ZN3cub18CUB_300001_SM_10006detail11EmptyKernelIvEEvv,"a",@progbits
	.sectionflags	@""
	.align	4
.nv.constant0._ZN3cub18CUB_300001_SM_10006detail11EmptyKernelIvEEvv:
	.zero		896


//--------------------- .nv.constant0._Z4sortIdEvPKT_PS0_ --------------------------
	.section	.nv.constant0._Z4sortIdEvPKT_PS0_,"a",@progbits
	.sectionflags	@""
	.align	4
.nv.constant0._Z4sortIdEvPKT_PS0_:
	.zero		912


//--------------------- SYMBOLS --------------------------

	.type		.nv.reservedSmem.offset0,@object
	.size		.nv.reservedSmem.offset0,0x4
	.type		.nv.reservedSmem.cap,@object
	.size		.nv.reservedSmem.cap,0x4
